//
// Generated by NVIDIA NVVM Compiler
//
// Compiler Build ID: CL-36424714
// Cuda compilation tools, release 13.0, V13.0.88
// Based on NVVM 20.0.0
//

.version 9.0
.target sm_100
.address_size 64

	// .globl	_Z10FD_kernel1PfS_i
.func  (.param .b64 func_retval0) __internal_accurate_pow
(
	.param .b64 __internal_accurate_pow_param_0
)
;
// _ZZ10FD_kernel2PfS_iE3s_v has been demoted

.visible .entry _Z10FD_kernel1PfS_i(
	.param .u64 .ptr .align 1 _Z10FD_kernel1PfS_i_param_0,
	.param .u64 .ptr .align 1 _Z10FD_kernel1PfS_i_param_1,
	.param .u32 _Z10FD_kernel1PfS_i_param_2
)
{
	.reg .pred 	%p<69>;
	.reg .b32 	%r<93>;
	.reg .b32 	%f<7>;
	.reg .b64 	%rd<11>;
	.reg .b64 	%fd<95>;

	ld.param.u64 	%rd3, [_Z10FD_kernel1PfS_i_param_0];
	ld.param.u64 	%rd4, [_Z10FD_kernel1PfS_i_param_1];
	ld.param.u32 	%r10, [_Z10FD_kernel1PfS_i_param_2];
	cvta.to.global.u64 	%rd1, %rd4;
	mov.u32 	%r11, %tid.x;
	mov.u32 	%r12, %ntid.x;
	mov.u32 	%r13, %ctaid.x;
	mad.lo.s32 	%r1, %r12, %r13, %r11;
	add.s32 	%r2, %r1, 2;
	add.s32 	%r14, %r10, 4;
	setp.ge.s32 	%p1, %r2, %r14;
	@%p1 bra 	$L__BB0_37;
	cvta.to.global.u64 	%rd5, %rd3;
	mul.wide.s32 	%rd6, %r1, 4;
	add.s64 	%rd2, %rd5, %rd6;
	ld.global.f32 	%f1, [%rd2];
	cvt.f64.f32 	%fd1, %f1;
	{
	.reg .b32 %temp; 
	mov.b64 	{%temp, %r3}, %fd1;
	}
	mov.f64 	%fd45, 0d4014000000000000;
	{
	.reg .b32 %temp; 
	mov.b64 	{%temp, %r15}, %fd45;
	}
	and.b32  	%r5, %r15, 2146435072;
	setp.eq.s32 	%p2, %r5, 1074790400;
	abs.f64 	%fd2, %fd1;
	{ // callseq 0, 0
	.param .b64 param0;
	st.param.f64 	[param0], %fd2;
	.param .b64 retval0;
	call.uni (retval0), 
	__internal_accurate_pow, 
	(
	param0
	);
	ld.param.f64 	%fd46, [retval0];
	} // callseq 0
	setp.lt.s32 	%p3, %r3, 0;
	neg.f64 	%fd48, %fd46;
	selp.f64 	%fd49, %fd48, %fd46, %p2;
	selp.f64 	%fd86, %fd49, %fd46, %p3;
	setp.neu.f32 	%p4, %f1, 0f00000000;
	@%p4 bra 	$L__BB0_3;
	setp.eq.s32 	%p5, %r5, 1074790400;
	selp.b32 	%r16, %r3, 0, %p5;
	setp.lt.s32 	%p6, %r15, 0;
	or.b32  	%r17, %r16, 2146435072;
	selp.b32 	%r18, %r17, %r16, %p6;
	mov.b32 	%r19, 0;
	mov.b64 	%fd86, {%r19, %r18};
$L__BB0_3:
	add.f64 	%fd50, %fd1, 0d4014000000000000;
	{
	.reg .b32 %temp; 
	mov.b64 	{%temp, %r20}, %fd50;
	}
	and.b32  	%r21, %r20, 2146435072;
	setp.ne.s32 	%p7, %r21, 2146435072;
	@%p7 bra 	$L__BB0_8;
	setp.num.f32 	%p8, %f1, %f1;
	@%p8 bra 	$L__BB0_6;
	mov.f64 	%fd51, 0d4014000000000000;
	add.rn.f64 	%fd86, %fd1, %fd51;
	bra.uni 	$L__BB0_8;
$L__BB0_6:
	setp.neu.f64 	%p9, %fd2, 0d7FF0000000000000;
	@%p9 bra 	$L__BB0_8;
	setp.lt.s32 	%p10, %r3, 0;
	setp.eq.s32 	%p11, %r5, 1074790400;
	setp.lt.s32 	%p12, %r15, 0;
	selp.b32 	%r23, 0, 2146435072, %p12;
	and.b32  	%r24, %r15, 2147483647;
	setp.ne.s32 	%p13, %r24, 1071644672;
	or.b32  	%r25, %r23, -2147483648;
	selp.b32 	%r26, %r25, %r23, %p13;
	selp.b32 	%r27, %r26, %r23, %p11;
	selp.b32 	%r28, %r27, %r23, %p10;
	mov.b32 	%r29, 0;
	mov.b64 	%fd86, {%r29, %r28};
$L__BB0_8:
	setp.eq.s32 	%p14, %r5, 1074790400;
	setp.eq.f32 	%p15, %f1, 0f3F800000;
	selp.f64 	%fd9, 0d3FF0000000000000, %fd86, %p15;
	ld.global.f32 	%f2, [%rd2+4];
	cvt.f64.f32 	%fd10, %f2;
	{
	.reg .b32 %temp; 
	mov.b64 	{%temp, %r6}, %fd10;
	}
	abs.f64 	%fd11, %fd10;
	{ // callseq 1, 0
	.param .b64 param0;
	st.param.f64 	[param0], %fd11;
	.param .b64 retval0;
	call.uni (retval0), 
	__internal_accurate_pow, 
	(
	param0
	);
	ld.param.f64 	%fd52, [retval0];
	} // callseq 1
	setp.lt.s32 	%p16, %r6, 0;
	neg.f64 	%fd54, %fd52;
	selp.f64 	%fd55, %fd54, %fd52, %p14;
	selp.f64 	%fd88, %fd55, %fd52, %p16;
	setp.neu.f32 	%p17, %f2, 0f00000000;
	@%p17 bra 	$L__BB0_10;
	setp.eq.s32 	%p18, %r5, 1074790400;
	selp.b32 	%r31, %r6, 0, %p18;
	setp.lt.s32 	%p19, %r15, 0;
	or.b32  	%r32, %r31, 2146435072;
	selp.b32 	%r33, %r32, %r31, %p19;
	mov.b32 	%r34, 0;
	mov.b64 	%fd88, {%r34, %r33};
$L__BB0_10:
	add.f64 	%fd56, %fd10, 0d4014000000000000;
	{
	.reg .b32 %temp; 
	mov.b64 	{%temp, %r35}, %fd56;
	}
	and.b32  	%r36, %r35, 2146435072;
	setp.ne.s32 	%p20, %r36, 2146435072;
	@%p20 bra 	$L__BB0_15;
	setp.num.f32 	%p21, %f2, %f2;
	@%p21 bra 	$L__BB0_13;
	mov.f64 	%fd57, 0d4014000000000000;
	add.rn.f64 	%fd88, %fd10, %fd57;
	bra.uni 	$L__BB0_15;
$L__BB0_13:
	setp.neu.f64 	%p22, %fd11, 0d7FF0000000000000;
	@%p22 bra 	$L__BB0_15;
	setp.lt.s32 	%p23, %r6, 0;
	setp.eq.s32 	%p24, %r5, 1074790400;
	setp.lt.s32 	%p25, %r15, 0;
	selp.b32 	%r38, 0, 2146435072, %p25;
	and.b32  	%r39, %r15, 2147483647;
	setp.ne.s32 	%p26, %r39, 1071644672;
	or.b32  	%r40, %r38, -2147483648;
	selp.b32 	%r41, %r40, %r38, %p26;
	selp.b32 	%r42, %r41, %r38, %p24;
	selp.b32 	%r43, %r42, %r38, %p23;
	mov.b32 	%r44, 0;
	mov.b64 	%fd88, {%r44, %r43};
$L__BB0_15:
	setp.eq.s32 	%p27, %r5, 1074790400;
	setp.eq.f32 	%p28, %f2, 0f3F800000;
	add.f64 	%fd58, %fd88, %fd88;
	selp.f64 	%fd59, 0d4000000000000000, %fd58, %p28;
	add.f64 	%fd18, %fd9, %fd59;
	ld.global.f32 	%f3, [%rd2+8];
	cvt.f64.f32 	%fd19, %f3;
	{
	.reg .b32 %temp; 
	mov.b64 	{%temp, %r7}, %fd19;
	}
	abs.f64 	%fd20, %fd19;
	{ // callseq 2, 0
	.param .b64 param0;
	st.param.f64 	[param0], %fd20;
	.param .b64 retval0;
	call.uni (retval0), 
	__internal_accurate_pow, 
	(
	param0
	);
	ld.param.f64 	%fd60, [retval0];
	} // callseq 2
	setp.lt.s32 	%p29, %r7, 0;
	neg.f64 	%fd62, %fd60;
	selp.f64 	%fd63, %fd62, %fd60, %p27;
	selp.f64 	%fd90, %fd63, %fd60, %p29;
	setp.neu.f32 	%p30, %f3, 0f00000000;
	@%p30 bra 	$L__BB0_17;
	setp.eq.s32 	%p31, %r5, 1074790400;
	selp.b32 	%r46, %r7, 0, %p31;
	setp.lt.s32 	%p32, %r15, 0;
	or.b32  	%r47, %r46, 2146435072;
	selp.b32 	%r48, %r47, %r46, %p32;
	mov.b32 	%r49, 0;
	mov.b64 	%fd90, {%r49, %r48};
$L__BB0_17:
	add.f64 	%fd64, %fd19, 0d4014000000000000;
	{
	.reg .b32 %temp; 
	mov.b64 	{%temp, %r50}, %fd64;
	}
	and.b32  	%r51, %r50, 2146435072;
	setp.ne.s32 	%p33, %r51, 2146435072;
	@%p33 bra 	$L__BB0_22;
	setp.num.f32 	%p34, %f3, %f3;
	@%p34 bra 	$L__BB0_20;
	mov.f64 	%fd65, 0d4014000000000000;
	add.rn.f64 	%fd90, %fd19, %fd65;
	bra.uni 	$L__BB0_22;
$L__BB0_20:
	setp.neu.f64 	%p35, %fd20, 0d7FF0000000000000;
	@%p35 bra 	$L__BB0_22;
	setp.lt.s32 	%p36, %r7, 0;
	setp.eq.s32 	%p37, %r5, 1074790400;
	setp.lt.s32 	%p38, %r15, 0;
	selp.b32 	%r53, 0, 2146435072, %p38;
	and.b32  	%r54, %r15, 2147483647;
	setp.ne.s32 	%p39, %r54, 1071644672;
	or.b32  	%r55, %r53, -2147483648;
	selp.b32 	%r56, %r55, %r53, %p39;
	selp.b32 	%r57, %r56, %r53, %p37;
	selp.b32 	%r58, %r57, %r53, %p36;
	mov.b32 	%r59, 0;
	mov.b64 	%fd90, {%r59, %r58};
$L__BB0_22:
	setp.eq.s32 	%p40, %r5, 1074790400;
	setp.eq.f32 	%p41, %f3, 0f3F800000;
	selp.f64 	%fd66, 0d3FF0000000000000, %fd90, %p41;
	add.f64 	%fd27, %fd18, %fd66;
	ld.global.f32 	%f4, [%rd2+12];
	cvt.f64.f32 	%fd28, %f4;
	{
	.reg .b32 %temp; 
	mov.b64 	{%temp, %r8}, %fd28;
	}
	abs.f64 	%fd29, %fd28;
	{ // callseq 3, 0
	.param .b64 param0;
	st.param.f64 	[param0], %fd29;
	.param .b64 retval0;
	call.uni (retval0), 
	__internal_accurate_pow, 
	(
	param0
	);
	ld.param.f64 	%fd67, [retval0];
	} // callseq 3
	setp.lt.s32 	%p42, %r8, 0;
	neg.f64 	%fd69, %fd67;
	selp.f64 	%fd70, %fd69, %fd67, %p40;
	selp.f64 	%fd92, %fd70, %fd67, %p42;
	setp.neu.f32 	%p43, %f4, 0f00000000;
	@%p43 bra 	$L__BB0_24;
	setp.eq.s32 	%p44, %r5, 1074790400;
	selp.b32 	%r61, %r8, 0, %p44;
	setp.lt.s32 	%p45, %r15, 0;
	or.b32  	%r62, %r61, 2146435072;
	selp.b32 	%r63, %r62, %r61, %p45;
	mov.b32 	%r64, 0;
	mov.b64 	%fd92, {%r64, %r63};
$L__BB0_24:
	add.f64 	%fd71, %fd28, 0d4014000000000000;
	{
	.reg .b32 %temp; 
	mov.b64 	{%temp, %r65}, %fd71;
	}
	and.b32  	%r66, %r65, 2146435072;
	setp.ne.s32 	%p46, %r66, 2146435072;
	@%p46 bra 	$L__BB0_29;
	setp.num.f32 	%p47, %f4, %f4;
	@%p47 bra 	$L__BB0_27;
	mov.f64 	%fd72, 0d4014000000000000;
	add.rn.f64 	%fd92, %fd28, %fd72;
	bra.uni 	$L__BB0_29;
$L__BB0_27:
	setp.neu.f64 	%p48, %fd29, 0d7FF0000000000000;
	@%p48 bra 	$L__BB0_29;
	setp.lt.s32 	%p49, %r8, 0;
	setp.eq.s32 	%p50, %r5, 1074790400;
	setp.lt.s32 	%p51, %r15, 0;
	selp.b32 	%r68, 0, 2146435072, %p51;
	and.b32  	%r69, %r15, 2147483647;
	setp.ne.s32 	%p52, %r69, 1071644672;
	or.b32  	%r70, %r68, -2147483648;
	selp.b32 	%r71, %r70, %r68, %p52;
	selp.b32 	%r72, %r71, %r68, %p50;
	selp.b32 	%r73, %r72, %r68, %p49;
	mov.b32 	%r74, 0;
	mov.b64 	%fd92, {%r74, %r73};
$L__BB0_29:
	setp.eq.s32 	%p53, %r5, 1074790400;
	setp.eq.f32 	%p54, %f4, 0f3F800000;
	mul.f64 	%fd73, %fd92, 0d4008000000000000;
	selp.f64 	%fd74, 0d4008000000000000, %fd73, %p54;
	sub.f64 	%fd36, %fd27, %fd74;
	ld.global.f32 	%f5, [%rd2+16];
	cvt.f64.f32 	%fd37, %f5;
	{
	.reg .b32 %temp; 
	mov.b64 	{%temp, %r9}, %fd37;
	}
	abs.f64 	%fd38, %fd37;
	{ // callseq 4, 0
	.param .b64 param0;
	st.param.f64 	[param0], %fd38;
	.param .b64 retval0;
	call.uni (retval0), 
	__internal_accurate_pow, 
	(
	param0
	);
	ld.param.f64 	%fd75, [retval0];
	} // callseq 4
	setp.lt.s32 	%p55, %r9, 0;
	neg.f64 	%fd77, %fd75;
	selp.f64 	%fd78, %fd77, %fd75, %p53;
	selp.f64 	%fd94, %fd78, %fd75, %p55;
	setp.neu.f32 	%p56, %f5, 0f00000000;
	@%p56 bra 	$L__BB0_31;
	setp.eq.s32 	%p57, %r5, 1074790400;
	selp.b32 	%r76, %r9, 0, %p57;
	setp.lt.s32 	%p58, %r15, 0;
	or.b32  	%r77, %r76, 2146435072;
	selp.b32 	%r78, %r77, %r76, %p58;
	mov.b32 	%r79, 0;
	mov.b64 	%fd94, {%r79, %r78};
$L__BB0_31:
	add.f64 	%fd79, %fd37, 0d4014000000000000;
	{
	.reg .b32 %temp; 
	mov.b64 	{%temp, %r80}, %fd79;
	}
	and.b32  	%r81, %r80, 2146435072;
	setp.ne.s32 	%p59, %r81, 2146435072;
	@%p59 bra 	$L__BB0_36;
	setp.num.f32 	%p60, %f5, %f5;
	@%p60 bra 	$L__BB0_34;
	mov.f64 	%fd80, 0d4014000000000000;
	add.rn.f64 	%fd94, %fd37, %fd80;
	bra.uni 	$L__BB0_36;
$L__BB0_34:
	setp.neu.f64 	%p61, %fd38, 0d7FF0000000000000;
	@%p61 bra 	$L__BB0_36;
	setp.lt.s32 	%p62, %r9, 0;
	setp.eq.s32 	%p63, %r5, 1074790400;
	setp.lt.s32 	%p64, %r15, 0;
	selp.b32 	%r83, 0, 2146435072, %p64;
	and.b32  	%r84, %r15, 2147483647;
	setp.ne.s32 	%p65, %r84, 1071644672;
	or.b32  	%r85, %r83, -2147483648;
	selp.b32 	%r86, %r85, %r83, %p65;
	selp.b32 	%r87, %r86, %r83, %p63;
	selp.b32 	%r88, %r87, %r83, %p62;
	mov.b32 	%r89, 0;
	mov.b64 	%fd94, {%r89, %r88};
$L__BB0_36:
	setp.eq.f32 	%p66, %f5, 0f3F800000;
	mul.f64 	%fd81, %fd94, 0d4014000000000000;
	selp.f64 	%fd82, 0d4014000000000000, %fd81, %p66;
	add.f64 	%fd83, %fd36, %fd82;
	div.rn.f64 	%fd84, %fd83, 0d4038000000000000;
	cvt.rn.f32.f64 	%f6, %fd84;
	add.s64 	%rd8, %rd1, %rd6;
	st.global.f32 	[%rd8+8], %f6;
$L__BB0_37:
	setp.ne.s32 	%p67, %r2, 1;
	@%p67 bra 	$L__BB0_39;
	mov.b32 	%r90, 0;
	st.global.u32 	[%rd1], %r90;
	st.global.u32 	[%rd1+4], %r90;
$L__BB0_39:
	add.s32 	%r91, %r1, 1;
	setp.ne.s32 	%p68, %r91, %r10;
	@%p68 bra 	$L__BB0_41;
	mul.wide.s32 	%rd9, %r10, 4;
	add.s64 	%rd10, %rd1, %rd9;
	mov.b32 	%r92, 0;
	st.global.u32 	[%rd10+12], %r92;
	st.global.u32 	[%rd10+8], %r92;
$L__BB0_41:
	ret;

}
	// .globl	_Z10FD_kernel2PfS_i
.visible .entry _Z10FD_kernel2PfS_i(
	.param .u64 .ptr .align 1 _Z10FD_kernel2PfS_i_param_0,
	.param .u64 .ptr .align 1 _Z10FD_kernel2PfS_i_param_1,
	.param .u32 _Z10FD_kernel2PfS_i_param_2
)
{
	.reg .pred 	%p<70>;
	.reg .b32 	%r<96>;
	.reg .b32 	%f<8>;
	.reg .b64 	%rd<11>;
	.reg .b64 	%fd<95>;
	// demoted variable
	.shared .align 4 .b8 _ZZ10FD_kernel2PfS_iE3s_v[4112];
	ld.param.u64 	%rd2, [_Z10FD_kernel2PfS_i_param_0];
	ld.param.u64 	%rd3, [_Z10FD_kernel2PfS_i_param_1];
	ld.param.u32 	%r12, [_Z10FD_kernel2PfS_i_param_2];
	cvta.to.global.u64 	%rd1, %rd3;
	mov.u32 	%r13, %tid.x;
	mov.u32 	%r14, %ntid.x;
	mov.u32 	%r15, %ctaid.x;
	mad.lo.s32 	%r1, %r14, %r15, %r13;
	add.s32 	%r2, %r1, 2;
	add.s32 	%r3, %r12, 4;
	setp.ge.s32 	%p1, %r2, %r3;
	shl.b32 	%r16, %r13, 2;
	mov.u32 	%r17, _ZZ10FD_kernel2PfS_iE3s_v;
	add.s32 	%r4, %r17, %r16;
	@%p1 bra 	$L__BB1_2;
	cvta.to.global.u64 	%rd4, %rd2;
	mul.wide.s32 	%rd5, %r1, 4;
	add.s64 	%rd6, %rd4, %rd5;
	ld.global.f32 	%f6, [%rd6+8];
	st.shared.f32 	[%r4+8], %f6;
$L__BB1_2:
	setp.ge.s32 	%p2, %r2, %r3;
	bar.sync 	0;
	@%p2 bra 	$L__BB1_39;
	ld.shared.f32 	%f1, [%r4];
	cvt.f64.f32 	%fd1, %f1;
	{
	.reg .b32 %temp; 
	mov.b64 	{%temp, %r5}, %fd1;
	}
	mov.f64 	%fd45, 0d4014000000000000;
	{
	.reg .b32 %temp; 
	mov.b64 	{%temp, %r18}, %fd45;
	}
	and.b32  	%r7, %r18, 2146435072;
	setp.eq.s32 	%p3, %r7, 1074790400;
	abs.f64 	%fd2, %fd1;
	{ // callseq 5, 0
	.param .b64 param0;
	st.param.f64 	[param0], %fd2;
	.param .b64 retval0;
	call.uni (retval0), 
	__internal_accurate_pow, 
	(
	param0
	);
	ld.param.f64 	%fd46, [retval0];
	} // callseq 5
	setp.lt.s32 	%p4, %r5, 0;
	neg.f64 	%fd48, %fd46;
	selp.f64 	%fd49, %fd48, %fd46, %p3;
	selp.f64 	%fd86, %fd49, %fd46, %p4;
	setp.neu.f32 	%p5, %f1, 0f00000000;
	@%p5 bra 	$L__BB1_5;
	setp.eq.s32 	%p6, %r7, 1074790400;
	selp.b32 	%r19, %r5, 0, %p6;
	setp.lt.s32 	%p7, %r18, 0;
	or.b32  	%r20, %r19, 2146435072;
	selp.b32 	%r21, %r20, %r19, %p7;
	mov.b32 	%r22, 0;
	mov.b64 	%fd86, {%r22, %r21};
$L__BB1_5:
	add.f64 	%fd50, %fd1, 0d4014000000000000;
	{
	.reg .b32 %temp; 
	mov.b64 	{%temp, %r23}, %fd50;
	}
	and.b32  	%r24, %r23, 2146435072;
	setp.ne.s32 	%p8, %r24, 2146435072;
	@%p8 bra 	$L__BB1_10;
	setp.num.f32 	%p9, %f1, %f1;
	@%p9 bra 	$L__BB1_8;
	mov.f64 	%fd51, 0d4014000000000000;
	add.rn.f64 	%fd86, %fd1, %fd51;
	bra.uni 	$L__BB1_10;
$L__BB1_8:
	setp.neu.f64 	%p10, %fd2, 0d7FF0000000000000;
	@%p10 bra 	$L__BB1_10;
	setp.lt.s32 	%p11, %r5, 0;
	setp.eq.s32 	%p12, %r7, 1074790400;
	setp.lt.s32 	%p13, %r18, 0;
	selp.b32 	%r26, 0, 2146435072, %p13;
	and.b32  	%r27, %r18, 2147483647;
	setp.ne.s32 	%p14, %r27, 1071644672;
	or.b32  	%r28, %r26, -2147483648;
	selp.b32 	%r29, %r28, %r26, %p14;
	selp.b32 	%r30, %r29, %r26, %p12;
	selp.b32 	%r31, %r30, %r26, %p11;
	mov.b32 	%r32, 0;
	mov.b64 	%fd86, {%r32, %r31};
$L__BB1_10:
	setp.eq.s32 	%p15, %r7, 1074790400;
	setp.eq.f32 	%p16, %f1, 0f3F800000;
	selp.f64 	%fd9, 0d3FF0000000000000, %fd86, %p16;
	ld.shared.f32 	%f2, [%r4+4];
	cvt.f64.f32 	%fd10, %f2;
	{
	.reg .b32 %temp; 
	mov.b64 	{%temp, %r8}, %fd10;
	}
	abs.f64 	%fd11, %fd10;
	{ // callseq 6, 0
	.param .b64 param0;
	st.param.f64 	[param0], %fd11;
	.param .b64 retval0;
	call.uni (retval0), 
	__internal_accurate_pow, 
	(
	param0
	);
	ld.param.f64 	%fd52, [retval0];
	} // callseq 6
	setp.lt.s32 	%p17, %r8, 0;
	neg.f64 	%fd54, %fd52;
	selp.f64 	%fd55, %fd54, %fd52, %p15;
	selp.f64 	%fd88, %fd55, %fd52, %p17;
	setp.neu.f32 	%p18, %f2, 0f00000000;
	@%p18 bra 	$L__BB1_12;
	setp.eq.s32 	%p19, %r7, 1074790400;
	selp.b32 	%r34, %r8, 0, %p19;
	setp.lt.s32 	%p20, %r18, 0;
	or.b32  	%r35, %r34, 2146435072;
	selp.b32 	%r36, %r35, %r34, %p20;
	mov.b32 	%r37, 0;
	mov.b64 	%fd88, {%r37, %r36};
$L__BB1_12:
	add.f64 	%fd56, %fd10, 0d4014000000000000;
	{
	.reg .b32 %temp; 
	mov.b64 	{%temp, %r38}, %fd56;
	}
	and.b32  	%r39, %r38, 2146435072;
	setp.ne.s32 	%p21, %r39, 2146435072;
	@%p21 bra 	$L__BB1_17;
	setp.num.f32 	%p22, %f2, %f2;
	@%p22 bra 	$L__BB1_15;
	mov.f64 	%fd57, 0d4014000000000000;
	add.rn.f64 	%fd88, %fd10, %fd57;
	bra.uni 	$L__BB1_17;
$L__BB1_15:
	setp.neu.f64 	%p23, %fd11, 0d7FF0000000000000;
	@%p23 bra 	$L__BB1_17;
	setp.lt.s32 	%p24, %r8, 0;
	setp.eq.s32 	%p25, %r7, 1074790400;
	setp.lt.s32 	%p26, %r18, 0;
	selp.b32 	%r41, 0, 2146435072, %p26;
	and.b32  	%r42, %r18, 2147483647;
	setp.ne.s32 	%p27, %r42, 1071644672;
	or.b32  	%r43, %r41, -2147483648;
	selp.b32 	%r44, %r43, %r41, %p27;
	selp.b32 	%r45, %r44, %r41, %p25;
	selp.b32 	%r46, %r45, %r41, %p24;
	mov.b32 	%r47, 0;
	mov.b64 	%fd88, {%r47, %r46};
$L__BB1_17:
	setp.eq.s32 	%p28, %r7, 1074790400;
	setp.eq.f32 	%p29, %f2, 0f3F800000;
	add.f64 	%fd58, %fd88, %fd88;
	selp.f64 	%fd59, 0d4000000000000000, %fd58, %p29;
	add.f64 	%fd18, %fd9, %fd59;
	ld.shared.f32 	%f3, [%r4+8];
	cvt.f64.f32 	%fd19, %f3;
	{
	.reg .b32 %temp; 
	mov.b64 	{%temp, %r9}, %fd19;
	}
	abs.f64 	%fd20, %fd19;
	{ // callseq 7, 0
	.param .b64 param0;
	st.param.f64 	[param0], %fd20;
	.param .b64 retval0;
	call.uni (retval0), 
	__internal_accurate_pow, 
	(
	param0
	);
	ld.param.f64 	%fd60, [retval0];
	} // callseq 7
	setp.lt.s32 	%p30, %r9, 0;
	neg.f64 	%fd62, %fd60;
	selp.f64 	%fd63, %fd62, %fd60, %p28;
	selp.f64 	%fd90, %fd63, %fd60, %p30;
	setp.neu.f32 	%p31, %f3, 0f00000000;
	@%p31 bra 	$L__BB1_19;
	setp.eq.s32 	%p32, %r7, 1074790400;
	selp.b32 	%r49, %r9, 0, %p32;
	setp.lt.s32 	%p33, %r18, 0;
	or.b32  	%r50, %r49, 2146435072;
	selp.b32 	%r51, %r50, %r49, %p33;
	mov.b32 	%r52, 0;
	mov.b64 	%fd90, {%r52, %r51};
$L__BB1_19:
	add.f64 	%fd64, %fd19, 0d4014000000000000;
	{
	.reg .b32 %temp; 
	mov.b64 	{%temp, %r53}, %fd64;
	}
	and.b32  	%r54, %r53, 2146435072;
	setp.ne.s32 	%p34, %r54, 2146435072;
	@%p34 bra 	$L__BB1_24;
	setp.num.f32 	%p35, %f3, %f3;
	@%p35 bra 	$L__BB1_22;
	mov.f64 	%fd65, 0d4014000000000000;
	add.rn.f64 	%fd90, %fd19, %fd65;
	bra.uni 	$L__BB1_24;
$L__BB1_22:
	setp.neu.f64 	%p36, %fd20, 0d7FF0000000000000;
	@%p36 bra 	$L__BB1_24;
	setp.lt.s32 	%p37, %r9, 0;
	setp.eq.s32 	%p38, %r7, 1074790400;
	setp.lt.s32 	%p39, %r18, 0;
	selp.b32 	%r56, 0, 2146435072, %p39;
	and.b32  	%r57, %r18, 2147483647;
	setp.ne.s32 	%p40, %r57, 1071644672;
	or.b32  	%r58, %r56, -2147483648;
	selp.b32 	%r59, %r58, %r56, %p40;
	selp.b32 	%r60, %r59, %r56, %p38;
	selp.b32 	%r61, %r60, %r56, %p37;
	mov.b32 	%r62, 0;
	mov.b64 	%fd90, {%r62, %r61};
$L__BB1_24:
	setp.eq.s32 	%p41, %r7, 1074790400;
	setp.eq.f32 	%p42, %f3, 0f3F800000;
	selp.f64 	%fd66, 0d3FF0000000000000, %fd90, %p42;
	add.f64 	%fd27, %fd18, %fd66;
	ld.shared.f32 	%f4, [%r4+12];
	cvt.f64.f32 	%fd28, %f4;
	{
	.reg .b32 %temp; 
	mov.b64 	{%temp, %r10}, %fd28;
	}
	abs.f64 	%fd29, %fd28;
	{ // callseq 8, 0
	.param .b64 param0;
	st.param.f64 	[param0], %fd29;
	.param .b64 retval0;
	call.uni (retval0), 
	__internal_accurate_pow, 
	(
	param0
	);
	ld.param.f64 	%fd67, [retval0];
	} // callseq 8
	setp.lt.s32 	%p43, %r10, 0;
	neg.f64 	%fd69, %fd67;
	selp.f64 	%fd70, %fd69, %fd67, %p41;
	selp.f64 	%fd92, %fd70, %fd67, %p43;
	setp.neu.f32 	%p44, %f4, 0f00000000;
	@%p44 bra 	$L__BB1_26;
	setp.eq.s32 	%p45, %r7, 1074790400;
	selp.b32 	%r64, %r10, 0, %p45;
	setp.lt.s32 	%p46, %r18, 0;
	or.b32  	%r65, %r64, 2146435072;
	selp.b32 	%r66, %r65, %r64, %p46;
	mov.b32 	%r67, 0;
	mov.b64 	%fd92, {%r67, %r66};
$L__BB1_26:
	add.f64 	%fd71, %fd28, 0d4014000000000000;
	{
	.reg .b32 %temp; 
	mov.b64 	{%temp, %r68}, %fd71;
	}
	and.b32  	%r69, %r68, 2146435072;
	setp.ne.s32 	%p47, %r69, 2146435072;
	@%p47 bra 	$L__BB1_31;
	setp.num.f32 	%p48, %f4, %f4;
	@%p48 bra 	$L__BB1_29;
	mov.f64 	%fd72, 0d4014000000000000;
	add.rn.f64 	%fd92, %fd28, %fd72;
	bra.uni 	$L__BB1_31;
$L__BB1_29:
	setp.neu.f64 	%p49, %fd29, 0d7FF0000000000000;
	@%p49 bra 	$L__BB1_31;
	setp.lt.s32 	%p50, %r10, 0;
	setp.eq.s32 	%p51, %r7, 1074790400;
	setp.lt.s32 	%p52, %r18, 0;
	selp.b32 	%r71, 0, 2146435072, %p52;
	and.b32  	%r72, %r18, 2147483647;
	setp.ne.s32 	%p53, %r72, 1071644672;
	or.b32  	%r73, %r71, -2147483648;
	selp.b32 	%r74, %r73, %r71, %p53;
	selp.b32 	%r75, %r74, %r71, %p51;
	selp.b32 	%r76, %r75, %r71, %p50;
	mov.b32 	%r77, 0;
	mov.b64 	%fd92, {%r77, %r76};
$L__BB1_31:
	setp.eq.s32 	%p54, %r7, 1074790400;
	setp.eq.f32 	%p55, %f4, 0f3F800000;
	mul.f64 	%fd73, %fd92, 0d4008000000000000;
	selp.f64 	%fd74, 0d4008000000000000, %fd73, %p55;
	sub.f64 	%fd36, %fd27, %fd74;
	ld.shared.f32 	%f5, [%r4+16];
	cvt.f64.f32 	%fd37, %f5;
	{
	.reg .b32 %temp; 
	mov.b64 	{%temp, %r11}, %fd37;
	}
	abs.f64 	%fd38, %fd37;
	{ // callseq 9, 0
	.param .b64 param0;
	st.param.f64 	[param0], %fd38;
	.param .b64 retval0;
	call.uni (retval0), 
	__internal_accurate_pow, 
	(
	param0
	);
	ld.param.f64 	%fd75, [retval0];
	} // callseq 9
	setp.lt.s32 	%p56, %r11, 0;
	neg.f64 	%fd77, %fd75;
	selp.f64 	%fd78, %fd77, %fd75, %p54;
	selp.f64 	%fd94, %fd78, %fd75, %p56;
	setp.neu.f32 	%p57, %f5, 0f00000000;
	@%p57 bra 	$L__BB1_33;
	setp.eq.s32 	%p58, %r7, 1074790400;
	selp.b32 	%r79, %r11, 0, %p58;
	setp.lt.s32 	%p59, %r18, 0;
	or.b32  	%r80, %r79, 2146435072;
	selp.b32 	%r81, %r80, %r79, %p59;
	mov.b32 	%r82, 0;
	mov.b64 	%fd94, {%r82, %r81};
$L__BB1_33:
	add.f64 	%fd79, %fd37, 0d4014000000000000;
	{
	.reg .b32 %temp; 
	mov.b64 	{%temp, %r83}, %fd79;
	}
	and.b32  	%r84, %r83, 2146435072;
	setp.ne.s32 	%p60, %r84, 2146435072;
	@%p60 bra 	$L__BB1_38;
	setp.num.f32 	%p61, %f5, %f5;
	@%p61 bra 	$L__BB1_36;
	mov.f64 	%fd80, 0d4014000000000000;
	add.rn.f64 	%fd94, %fd37, %fd80;
	bra.uni 	$L__BB1_38;
$L__BB1_36:
	setp.neu.f64 	%p62, %fd38, 0d7FF0000000000000;
	@%p62 bra 	$L__BB1_38;
	setp.lt.s32 	%p63, %r11, 0;
	setp.eq.s32 	%p64, %r7, 1074790400;
	setp.lt.s32 	%p65, %r18, 0;
	selp.b32 	%r86, 0, 2146435072, %p65;
	and.b32  	%r87, %r18, 2147483647;
	setp.ne.s32 	%p66, %r87, 1071644672;
	or.b32  	%r88, %r86, -2147483648;
	selp.b32 	%r89, %r88, %r86, %p66;
	selp.b32 	%r90, %r89, %r86, %p64;
	selp.b32 	%r91, %r90, %r86, %p63;
	mov.b32 	%r92, 0;
	mov.b64 	%fd94, {%r92, %r91};
$L__BB1_38:
	setp.eq.f32 	%p67, %f5, 0f3F800000;
	mul.f64 	%fd81, %fd94, 0d4014000000000000;
	selp.f64 	%fd82, 0d4014000000000000, %fd81, %p67;
	add.f64 	%fd83, %fd36, %fd82;
	div.rn.f64 	%fd84, %fd83, 0d4038000000000000;
	cvt.rn.f32.f64 	%f7, %fd84;
	mul.wide.s32 	%rd7, %r1, 4;
	add.s64 	%rd8, %rd1, %rd7;
	st.global.f32 	[%rd8+8], %f7;
$L__BB1_39:
	setp.ne.s32 	%p68, %r2, 1;
	@%p68 bra 	$L__BB1_41;
	mov.b32 	%r93, 0;
	st.global.u32 	[%rd1], %r93;
	st.global.u32 	[%rd1+4], %r93;
$L__BB1_41:
	add.s32 	%r94, %r1, 1;
	setp.ne.s32 	%p69, %r94, %r12;
	@%p69 bra 	$L__BB1_43;
	mul.wide.s32 	%rd9, %r12, 4;
	add.s64 	%rd10, %rd1, %rd9;
	mov.b32 	%r95, 0;
	st.global.u32 	[%rd10+8], %r95;
	st.global.u32 	[%rd10+12], %r95;
$L__BB1_43:
	ret;

}
.func  (.param .b64 func_retval0) __internal_accurate_pow(
	.param .b64 __internal_accurate_pow_param_0
)
{
	.reg .pred 	%p<8>;
	.reg .b32 	%r<49>;
	.reg .b32 	%f<3>;
	.reg .b64 	%fd<109>;

	ld.param.f64 	%fd10, [__internal_accurate_pow_param_0];
	{
	.reg .b32 %temp; 
	mov.b64 	{%temp, %r46}, %fd10;
	}
	{
	.reg .b32 %temp; 
	mov.b64 	{%r45, %temp}, %fd10;
	}
	shr.u32 	%r47, %r46, 20;
	setp.gt.u32 	%p1, %r46, 1048575;
	@%p1 bra 	$L__BB2_2;
	mul.f64 	%fd11, %fd10, 0d4350000000000000;
	{
	.reg .b32 %temp; 
	mov.b64 	{%temp, %r46}, %fd11;
	}
	{
	.reg .b32 %temp; 
	mov.b64 	{%r45, %temp}, %fd11;
	}
	shr.u32 	%r16, %r46, 20;
	add.s32 	%r47, %r16, -54;
$L__BB2_2:
	add.s32 	%r48, %r47, -1023;
	and.b32  	%r17, %r46, -2146435073;
	or.b32  	%r18, %r17, 1072693248;
	mov.b64 	%fd107, {%r45, %r18};
	setp.lt.u32 	%p2, %r18, 1073127583;
	@%p2 bra 	$L__BB2_4;
	{
	.reg .b32 %temp; 
	mov.b64 	{%r19, %temp}, %fd107;
	}
	{
	.reg .b32 %temp; 
	mov.b64 	{%temp, %r20}, %fd107;
	}
	add.s32 	%r21, %r20, -1048576;
	mov.b64 	%fd107, {%r19, %r21};
	add.s32 	%r48, %r47, -1022;
$L__BB2_4:
	add.f64 	%fd12, %fd107, 0dBFF0000000000000;
	add.f64 	%fd13, %fd107, 0d3FF0000000000000;
	rcp.approx.ftz.f64 	%fd14, %fd13;
	neg.f64 	%fd15, %fd13;
	fma.rn.f64 	%fd16, %fd15, %fd14, 0d3FF0000000000000;
	fma.rn.f64 	%fd17, %fd16, %fd16, %fd16;
	fma.rn.f64 	%fd18, %fd17, %fd14, %fd14;
	mul.f64 	%fd19, %fd12, %fd18;
	fma.rn.f64 	%fd20, %fd12, %fd18, %fd19;
	mul.f64 	%fd21, %fd20, %fd20;
	fma.rn.f64 	%fd22, %fd21, 0d3EB0F5FF7D2CAFE2, 0d3ED0F5D241AD3B5A;
	fma.rn.f64 	%fd23, %fd22, %fd21, 0d3EF3B20A75488A3F;
	fma.rn.f64 	%fd24, %fd23, %fd21, 0d3F1745CDE4FAECD5;
	fma.rn.f64 	%fd25, %fd24, %fd21, 0d3F3C71C7258A578B;
	fma.rn.f64 	%fd26, %fd25, %fd21, 0d3F6249249242B910;
	fma.rn.f64 	%fd27, %fd26, %fd21, 0d3F89999999999DFB;
	sub.f64 	%fd28, %fd12, %fd20;
	add.f64 	%fd29, %fd28, %fd28;
	neg.f64 	%fd30, %fd20;
	fma.rn.f64 	%fd31, %fd30, %fd12, %fd29;
	mul.f64 	%fd32, %fd18, %fd31;
	fma.rn.f64 	%fd33, %fd21, %fd27, 0d3FB5555555555555;
	mov.f64 	%fd34, 0d3FB5555555555555;
	sub.f64 	%fd35, %fd34, %fd33;
	fma.rn.f64 	%fd36, %fd21, %fd27, %fd35;
	add.f64 	%fd37, %fd36, 0dBC46A4CB00B9E7B0;
	add.f64 	%fd38, %fd33, %fd37;
	sub.f64 	%fd39, %fd33, %fd38;
	add.f64 	%fd40, %fd37, %fd39;
	mul.rn.f64 	%fd41, %fd20, %fd20;
	neg.f64 	%fd42, %fd41;
	fma.rn.f64 	%fd43, %fd20, %fd20, %fd42;
	{
	.reg .b32 %temp; 
	mov.b64 	{%r22, %temp}, %fd32;
	}
	{
	.reg .b32 %temp; 
	mov.b64 	{%temp, %r23}, %fd32;
	}
	add.s32 	%r24, %r23, 1048576;
	mov.b64 	%fd44, {%r22, %r24};
	fma.rn.f64 	%fd45, %fd20, %fd44, %fd43;
	mul.rn.f64 	%fd46, %fd41, %fd20;
	neg.f64 	%fd47, %fd46;
	fma.rn.f64 	%fd48, %fd41, %fd20, %fd47;
	fma.rn.f64 	%fd49, %fd41, %fd32, %fd48;
	fma.rn.f64 	%fd50, %fd45, %fd20, %fd49;
	mul.rn.f64 	%fd51, %fd38, %fd46;
	neg.f64 	%fd52, %fd51;
	fma.rn.f64 	%fd53, %fd38, %fd46, %fd52;
	fma.rn.f64 	%fd54, %fd38, %fd50, %fd53;
	fma.rn.f64 	%fd55, %fd40, %fd46, %fd54;
	add.f64 	%fd56, %fd51, %fd55;
	sub.f64 	%fd57, %fd51, %fd56;
	add.f64 	%fd58, %fd55, %fd57;
	add.f64 	%fd59, %fd20, %fd56;
	sub.f64 	%fd60, %fd20, %fd59;
	add.f64 	%fd61, %fd56, %fd60;
	add.f64 	%fd62, %fd58, %fd61;
	add.f64 	%fd63, %fd32, %fd62;
	add.f64 	%fd64, %fd59, %fd63;
	sub.f64 	%fd65, %fd59, %fd64;
	add.f64 	%fd66, %fd63, %fd65;
	xor.b32  	%r25, %r48, -2147483648;
	mov.b32 	%r26, 1127219200;
	mov.b64 	%fd67, {%r25, %r26};
	mov.b32 	%r27, -2147483648;
	mov.b64 	%fd68, {%r27, %r26};
	sub.f64 	%fd69, %fd67, %fd68;
	fma.rn.f64 	%fd70, %fd69, 0d3FE62E42FEFA39EF, %fd64;
	fma.rn.f64 	%fd71, %fd69, 0dBFE62E42FEFA39EF, %fd70;
	sub.f64 	%fd72, %fd71, %fd64;
	sub.f64 	%fd73, %fd66, %fd72;
	fma.rn.f64 	%fd74, %fd69, 0d3C7ABC9E3B39803F, %fd73;
	add.f64 	%fd75, %fd70, %fd74;
	sub.f64 	%fd76, %fd70, %fd75;
	add.f64 	%fd77, %fd74, %fd76;
	mov.f64 	%fd78, 0d4014000000000000;
	{
	.reg .b32 %temp; 
	mov.b64 	{%temp, %r28}, %fd78;
	}
	{
	.reg .b32 %temp; 
	mov.b64 	{%r29, %temp}, %fd78;
	}
	shl.b32 	%r30, %r28, 1;
	setp.gt.u32 	%p3, %r30, -33554433;
	and.b32  	%r31, %r28, -15728641;
	selp.b32 	%r32, %r31, %r28, %p3;
	mov.b64 	%fd79, {%r29, %r32};
	mul.rn.f64 	%fd80, %fd75, %fd79;
	neg.f64 	%fd81, %fd80;
	fma.rn.f64 	%fd82, %fd75, %fd79, %fd81;
	fma.rn.f64 	%fd83, %fd77, %fd79, %fd82;
	add.f64 	%fd4, %fd80, %fd83;
	sub.f64 	%fd84, %fd80, %fd4;
	add.f64 	%fd5, %fd83, %fd84;
	fma.rn.f64 	%fd85, %fd4, 0d3FF71547652B82FE, 0d4338000000000000;
	{
	.reg .b32 %temp; 
	mov.b64 	{%r13, %temp}, %fd85;
	}
	mov.f64 	%fd86, 0dC338000000000000;
	add.rn.f64 	%fd87, %fd85, %fd86;
	fma.rn.f64 	%fd88, %fd87, 0dBFE62E42FEFA39EF, %fd4;
	fma.rn.f64 	%fd89, %fd87, 0dBC7ABC9E3B39803F, %fd88;
	fma.rn.f64 	%fd90, %fd89, 0d3E5ADE1569CE2BDF, 0d3E928AF3FCA213EA;
	fma.rn.f64 	%fd91, %fd90, %fd89, 0d3EC71DEE62401315;
	fma.rn.f64 	%fd92, %fd91, %fd89, 0d3EFA01997C89EB71;
	fma.rn.f64 	%fd93, %fd92, %fd89, 0d3F2A01A014761F65;
	fma.rn.f64 	%fd94, %fd93, %fd89, 0d3F56C16C1852B7AF;
	fma.rn.f64 	%fd95, %fd94, %fd89, 0d3F81111111122322;
	fma.rn.f64 	%fd96, %fd95, %fd89, 0d3FA55555555502A1;
	fma.rn.f64 	%fd97, %fd96, %fd89, 0d3FC5555555555511;
	fma.rn.f64 	%fd98, %fd97, %fd89, 0d3FE000000000000B;
	fma.rn.f64 	%fd99, %fd98, %fd89, 0d3FF0000000000000;
	fma.rn.f64 	%fd100, %fd99, %fd89, 0d3FF0000000000000;
	{
	.reg .b32 %temp; 
	mov.b64 	{%r14, %temp}, %fd100;
	}
	{
	.reg .b32 %temp; 
	mov.b64 	{%temp, %r15}, %fd100;
	}
	shl.b32 	%r33, %r13, 20;
	add.s32 	%r34, %r33, %r15;
	mov.b64 	%fd108, {%r14, %r34};
	{
	.reg .b32 %temp; 
	mov.b64 	{%temp, %r35}, %fd4;
	}
	mov.b32 	%f2, %r35;
	abs.f32 	%f1, %f2;
	setp.lt.f32 	%p4, %f1, 0f4086232B;
	@%p4 bra 	$L__BB2_7;
	setp.lt.f64 	%p5, %fd4, 0d0000000000000000;
	add.f64 	%fd101, %fd4, 0d7FF0000000000000;
	selp.f64 	%fd108, 0d0000000000000000, %fd101, %p5;
	setp.geu.f32 	%p6, %f1, 0f40874800;
	@%p6 bra 	$L__BB2_7;
	shr.u32 	%r36, %r13, 31;
	add.s32 	%r37, %r13, %r36;
	shr.s32 	%r38, %r37, 1;
	shl.b32 	%r39, %r38, 20;
	add.s32 	%r40, %r15, %r39;
	mov.b64 	%fd102, {%r14, %r40};
	sub.s32 	%r41, %r13, %r38;
	shl.b32 	%r42, %r41, 20;
	add.s32 	%r43, %r42, 1072693248;
	mov.b32 	%r44, 0;
	mov.b64 	%fd103, {%r44, %r43};
	mul.f64 	%fd108, %fd103, %fd102;
$L__BB2_7:
	abs.f64 	%fd104, %fd108;
	setp.eq.f64 	%p7, %fd104, 0d7FF0000000000000;
	fma.rn.f64 	%fd105, %fd108, %fd5, %fd108;
	selp.f64 	%fd106, %fd108, %fd105, %p7;
	st.param.f64 	[func_retval0], %fd106;
	ret;

}


// ===== COMPILED SASS (sm_100) =====

	.target	sm_100

	.elftype	@"ET_EXEC"


//--------------------- .note.nv.tkinfo           --------------------------
	.section	.note.nv.tkinfo,"",@"SHT_NOTE"
	.sectionflags	@"SHF_NOTE_NV_TKINFO"
	.tkinfo
        /*0018*/ 	.word	0x00000002
        /*0030*/ 	.string	""
        /*0030*/ 	.string	"ptxas"
        /*0030*/ 	.string	"Cuda compilation tools, release 13.0, V13.0.88"
        /*0030*/ 	.string	"Build cuda_13.0.r13.0/compiler.36424714_0"
        /*0030*/ 	.string	"-arch sm_100 -m 64 "



//--------------------- .note.nv.cuinfo           --------------------------
	.section	.note.nv.cuinfo,"",@"SHT_NOTE"
	.sectionflags	@"SHF_NOTE_NV_CUINFO"
        /*0018*/ 	.short	0x0002
        /*001a*/ 	.short	0x0064
        /*001c*/ 	.short	0x0082
	.zero		2


//--------------------- .nv.info                  --------------------------
	.section	.nv.info,"",@"SHT_CUDA_INFO"
	.align	4


	//----- nvinfo : EIATTR_REGCOUNT
	.align		4
        /*0000*/ 	.byte	0x04, 0x2f
        /*0002*/ 	.short	(.L_1 - .L_0)
	.align		4
.L_0:
        /*0004*/ 	.word	index@(_Z10FD_kernel1PfS_i)
        /*0008*/ 	.word	0x00000022


	//----- nvinfo : EIATTR_FRAME_SIZE
	.align		4
.L_1:
        /*000c*/ 	.byte	0x04, 0x11
        /*000e*/ 	.short	(.L_3 - .L_2)
	.align		4
.L_2:
        /*0010*/ 	.word	index@($_Z10FD_kernel1PfS_i$__internal_accurate_pow)
        /*0014*/ 	.word	0x00000000


	//----- nvinfo : EIATTR_FRAME_SIZE
	.align		4
.L_3:
        /*0018*/ 	.byte	0x04, 0x11
        /*001a*/ 	.short	(.L_5 - .L_4)
	.align		4
.L_4:
        /*001c*/ 	.word	index@($__internal_1_$__cuda_sm20_div_rn_f64_full)
        /*0020*/ 	.word	0x00000000


	//----- nvinfo : EIATTR_FRAME_SIZE
	.align		4
.L_5:
        /*0024*/ 	.byte	0x04, 0x11
        /*0026*/ 	.short	(.L_7 - .L_6)
	.align		4
.L_6:
        /*0028*/ 	.word	index@(_Z10FD_kernel1PfS_i)
        /*002c*/ 	.word	0x00000000


	//----- nvinfo : EIATTR_REGCOUNT
	.align		4
.L_7:
        /*0030*/ 	.byte	0x04, 0x2f
        /*0032*/ 	.short	(.L_9 - .L_8)
	.align		4
.L_8:
        /*0034*/ 	.word	index@(_Z10FD_kernel2PfS_i)
        /*0038*/ 	.word	0x00000022


	//----- nvinfo : EIATTR_FRAME_SIZE
	.align		4
.L_9:
        /*003c*/ 	.byte	0x04, 0x11
        /*003e*/ 	.short	(.L_11 - .L_10)
	.align		4
.L_10:
        /*0040*/ 	.word	index@($_Z10FD_kernel2PfS_i$__internal_accurate_pow)
        /*0044*/ 	.word	0x00000000


	//----- nvinfo : EIATTR_FRAME_SIZE
	.align		4
.L_11:
        /*0048*/ 	.byte	0x04, 0x11
        /*004a*/ 	.short	(.L_13 - .L_12)
	.align		4
.L_12:
        /*004c*/ 	.word	index@($__internal_0_$__cuda_sm20_div_rn_f64_full)
        /*0050*/ 	.word	0x00000000


	//----- nvinfo : EIATTR_FRAME_SIZE
	.align		4
.L_13:
        /*0054*/ 	.byte	0x04, 0x11
        /*0056*/ 	.short	(.L_15 - .L_14)
	.align		4
.L_14:
        /*0058*/ 	.word	index@(_Z10FD_kernel2PfS_i)
        /*005c*/ 	.word	0x00000000


	//----- nvinfo : EIATTR_MIN_STACK_SIZE
	.align		4
.L_15:
        /*0060*/ 	.byte	0x04, 0x12
        /*0062*/ 	.short	(.L_17 - .L_16)
	.align		4
.L_16:
        /*0064*/ 	.word	index@(_Z10FD_kernel2PfS_i)
        /*0068*/ 	.word	0x00000000


	//----- nvinfo : EIATTR_MIN_STACK_SIZE
	.align		4
.L_17:
        /*006c*/ 	.byte	0x04, 0x12
        /*006e*/ 	.short	(.L_19 - .L_18)
	.align		4
.L_18:
        /*0070*/ 	.word	index@(_Z10FD_kernel1PfS_i)
        /*0074*/ 	.word	0x00000000
.L_19:


//--------------------- .nv.compat                --------------------------
	.section	.nv.compat,"",@"SHT_CUDA_COMPAT_INFO"
	.align	4
        /*0000*/ 	.byte	0x02, 0x09, 0x00, 0x00, 0x02, 0x02, 0x01, 0x00, 0x02, 0x05, 0x05, 0x00, 0x03, 0x07, 0x01, 0x01
        /*0010*/ 	.byte	0x02, 0x03, 0x00, 0x00, 0x02, 0x06, 0x01, 0x00, 0x04, 0x0b, 0x08, 0x00, 0x01, 0x00, 0x00, 0x00
        /*0020*/ 	.byte	0x00, 0x00, 0x00, 0x00


//--------------------- .nv.info._Z10FD_kernel2PfS_i --------------------------
	.section	.nv.info._Z10FD_kernel2PfS_i,"",@"SHT_CUDA_INFO"
	.sectionflags	@""
	.align	4


	//----- nvinfo : EIATTR_CUDA_API_VERSION
	.align		4
        /*0000*/ 	.byte	0x04, 0x37
        /*0002*/ 	.short	(.L_21 - .L_20)
.L_20:
        /*0004*/ 	.word	0x00000082


	//----- nvinfo : EIATTR_KPARAM_INFO
	.align		4
.L_21:
        /*0008*/ 	.byte	0x04, 0x17
        /*000a*/ 	.short	(.L_23 - .L_22)
.L_22:
        /*000c*/ 	.word	0x00000000
        /*0010*/ 	.short	0x0002
        /*0012*/ 	.short	0x0010
        /*0014*/ 	.byte	0x00, 0xf0, 0x11, 0x00


	//----- nvinfo : EIATTR_KPARAM_INFO
	.align		4
.L_23:
        /*0018*/ 	.byte	0x04, 0x17
        /*001a*/ 	.short	(.L_25 - .L_24)
.L_24:
        /*001c*/ 	.word	0x00000000
        /*0020*/ 	.short	0x0001
        /*0022*/ 	.short	0x0008
        /*0024*/ 	.byte	0x00, 0xf5, 0x21, 0x00


	//----- nvinfo : EIATTR_KPARAM_INFO
	.align		4
.L_25:
        /*0028*/ 	.byte	0x04, 0x17
        /*002a*/ 	.short	(.L_27 - .L_26)
.L_26:
        /*002c*/ 	.word	0x00000000
        /*0030*/ 	.short	0x0000
        /*0032*/ 	.short	0x0000
        /*0034*/ 	.byte	0x00, 0xf5, 0x21, 0x00


	//----- nvinfo : EIATTR_SPARSE_MMA_MASK
	.align		4
.L_27:
        /*0038*/ 	.byte	0x03, 0x50
        /*003a*/ 	.short	0x0000


	//----- nvinfo : EIATTR_MAXREG_COUNT
	.align		4
        /*003c*/ 	.byte	0x03, 0x1b
        /*003e*/ 	.short	0x00ff


	//----- nvinfo : EIATTR_NUM_BARRIERS
	.align		4
        /*0040*/ 	.byte	0x02, 0x4c
        /*0042*/ 	.byte	0x01
	.zero		1


	//----- nvinfo : EIATTR_MERCURY_ISA_VERSION
	.align		4
        /*0044*/ 	.byte	0x03, 0x5f
        /*0046*/ 	.short	0x0101


	//----- nvinfo : EIATTR_VRC_CTA_INIT_COUNT
	.align		4
        /*0048*/ 	.byte	0x02, 0x4a
	.zero		1
	.zero		1


	//----- nvinfo : EIATTR_EXIT_INSTR_OFFSETS
	.align		4
        /*004c*/ 	.byte	0x04, 0x1c
        /*004e*/ 	.short	(.L_29 - .L_28)


	//   ....[0]....
.L_28:
        /*0050*/ 	.word	0x00000df0


	//   ....[1]....
        /*0054*/ 	.word	0x00000e40


	//----- nvinfo : EIATTR_CRS_STACK_SIZE
	.align		4
.L_29:
        /*0058*/ 	.byte	0x04, 0x1e
        /*005a*/ 	.short	(.L_31 - .L_30)
.L_30:
        /*005c*/ 	.word	0x00000000


	//----- nvinfo : EIATTR_CBANK_PARAM_SIZE
	.align		4
.L_31:
        /*0060*/ 	.byte	0x03, 0x19
        /*0062*/ 	.short	0x0014


	//----- nvinfo : EIATTR_PARAM_CBANK
	.align		4
        /*0064*/ 	.byte	0x04, 0x0a
        /*0066*/ 	.short	(.L_33 - .L_32)
	.align		4
.L_32:
        /*0068*/ 	.word	index@(.nv.constant0._Z10FD_kernel2PfS_i)
        /*006c*/ 	.short	0x0380
        /*006e*/ 	.short	0x0014


	//----- nvinfo : EIATTR_SW_WAR
	.align		4
.L_33:
        /*0070*/ 	.byte	0x04, 0x36
        /*0072*/ 	.short	(.L_35 - .L_34)
.L_34:
        /*0074*/ 	.word	0x00000008
.L_35:


//--------------------- .nv.info._Z10FD_kernel1PfS_i --------------------------
	.section	.nv.info._Z10FD_kernel1PfS_i,"",@"SHT_CUDA_INFO"
	.sectionflags	@""
	.align	4


	//----- nvinfo : EIATTR_CUDA_API_VERSION
	.align		4
        /*0000*/ 	.byte	0x04, 0x37
        /*0002*/ 	.short	(.L_37 - .L_36)
.L_36:
        /*0004*/ 	.word	0x00000082


	//----- nvinfo : EIATTR_KPARAM_INFO
	.align		4
.L_37:
        /*0008*/ 	.byte	0x04, 0x17
        /*000a*/ 	.short	(.L_39 - .L_38)
.L_38:
        /*000c*/ 	.word	0x00000000
        /*0010*/ 	.short	0x0002
        /*0012*/ 	.short	0x0010
        /*0014*/ 	.byte	0x00, 0xf0, 0x11, 0x00


	//----- nvinfo : EIATTR_KPARAM_INFO
	.align		4
.L_39:
        /*0018*/ 	.byte	0x04, 0x17
        /*001a*/ 	.short	(.L_41 - .L_40)
.L_40:
        /*001c*/ 	.word	0x00000000
        /*0020*/ 	.short	0x0001
        /*0022*/ 	.short	0x0008
        /*0024*/ 	.byte	0x00, 0xf5, 0x21, 0x00


	//----- nvinfo : EIATTR_KPARAM_INFO
	.align		4
.L_41:
        /*0028*/ 	.byte	0x04, 0x17
        /*002a*/ 	.short	(.L_43 - .L_42)
.L_42:
        /*002c*/ 	.word	0x00000000
        /*0030*/ 	.short	0x0000
        /*0032*/ 	.short	0x0000
        /*0034*/ 	.byte	0x00, 0xf5, 0x21, 0x00


	//----- nvinfo : EIATTR_SPARSE_MMA_MASK
	.align		4
.L_43:
        /*0038*/ 	.byte	0x03, 0x50
        /*003a*/ 	.short	0x0000


	//----- nvinfo : EIATTR_MAXREG_COUNT
	.align		4
        /*003c*/ 	.byte	0x03, 0x1b
        /*003e*/ 	.short	0x00ff


	//----- nvinfo : EIATTR_MERCURY_ISA_VERSION
	.align		4
        /*0040*/ 	.byte	0x03, 0x5f
        /*0042*/ 	.short	0x0101


	//----- nvinfo : EIATTR_VRC_CTA_INIT_COUNT
	.align		4
        /*0044*/ 	.byte	0x02, 0x4a
	.zero		1
	.zero		1


	//----- nvinfo : EIATTR_EXIT_INSTR_OFFSETS
	.align		4
        /*0048*/ 	.byte	0x04, 0x1c
        /*004a*/ 	.short	(.L_45 - .L_44)


	//   ....[0]....
.L_44:
        /*004c*/ 	.word	0x00000d80


	//   ....[1]....
        /*0050*/ 	.word	0x00000dd0


	//----- nvinfo : EIATTR_CRS_STACK_SIZE
	.align		4
.L_45:
        /*0054*/ 	.byte	0x04, 0x1e
        /*0056*/ 	.short	(.L_47 - .L_46)
.L_46:
        /*0058*/ 	.word	0x00000000


	//----- nvinfo : EIATTR_CBANK_PARAM_SIZE
	.align		4
.L_47:
        /*005c*/ 	.byte	0x03, 0x19
        /*005e*/ 	.short	0x0014


	//----- nvinfo : EIATTR_PARAM_CBANK
	.align		4
        /*0060*/ 	.byte	0x04, 0x0a
        /*0062*/ 	.short	(.L_49 - .L_48)
	.align		4
.L_48:
        /*0064*/ 	.word	index@(.nv.constant0._Z10FD_kernel1PfS_i)
        /*0068*/ 	.short	0x0380
        /*006a*/ 	.short	0x0014


	//----- nvinfo : EIATTR_SW_WAR
	.align		4
.L_49:
        /*006c*/ 	.byte	0x04, 0x36
        /*006e*/ 	.short	(.L_51 - .L_50)
.L_50:
        /*0070*/ 	.word	0x00000008
.L_51:


//--------------------- .nv.callgraph             --------------------------
	.section	.nv.callgraph,"",@"SHT_CUDA_CALLGRAPH"
	.align	4
	.sectionentsize	8
	.align		4
        /*0000*/ 	.word	0x00000000
	.align		4
        /*0004*/ 	.word	0xffffffff
	.align		4
        /*0008*/ 	.word	0x00000000
	.align		4
        /*000c*/ 	.word	0xfffffffe
	.align		4
        /*0010*/ 	.word	0x00000000
	.align		4
        /*0014*/ 	.word	0xfffffffd
	.align		4
        /*0018*/ 	.word	0x00000000
	.align		4
        /*001c*/ 	.word	0xfffffffc


//--------------------- .text._Z10FD_kernel2PfS_i --------------------------
	.section	.text._Z10FD_kernel2PfS_i,"ax",@progbits
	.align	128
        .global         _Z10FD_kernel2PfS_i
        .type           _Z10FD_kernel2PfS_i,@function
        .size           _Z10FD_kernel2PfS_i,(.L_x_51 - _Z10FD_kernel2PfS_i)
        .other          _Z10FD_kernel2PfS_i,@"STO_CUDA_ENTRY STV_DEFAULT"
_Z10FD_kernel2PfS_i:
.text._Z10FD_kernel2PfS_i:
[----:B------:R-:W-:Y:S01]  /*0000*/  LDC R1, c[0x0][0x37c] ;  /* 0x0000df00ff017b82 */ /* 0x000fe20000000800 */
[----:B------:R-:W0:Y:S01]  /*0010*/  S2R R2, SR_TID.X ;  /* 0x0000000000027919 */ /* 0x000e220000002100 */
[----:B------:R-:W0:Y:S01]  /*0020*/  LDCU UR5, c[0x0][0x360] ;  /* 0x00006c00ff0577ac */ /* 0x000e220008000800 */
[----:B------:R-:W0:Y:S01]  /*0030*/  S2R R3, SR_CTAID.X ;  /* 0x0000000000037919 */ /* 0x000e220000002500 */
[----:B------:R-:W1:Y:S01]  /*0040*/  LDCU UR4, c[0x0][0x390] ;  /* 0x00007200ff0477ac */ /* 0x000e620008000800 */
[----:B------:R-:W2:Y:S01]  /*0050*/  LDCU.64 UR6, c[0x0][0x358] ;  /* 0x00006b00ff0677ac */ /* 0x000ea20008000a00 */
[----:B-1----:R-:W-:Y:S01]  /*0060*/  UIADD3 UR4, UPT, UPT, UR4, 0x4, URZ ;  /* 0x0000000404047890 */ /* 0x002fe2000fffe0ff */
[----:B0-----:R-:W-:-:S04]  /*0070*/  IMAD R26, R3, UR5, R2 ;  /* 0x00000005031a7c24 */ /* 0x001fc8000f8e0202 */
[----:B------:R-:W-:-:S05]  /*0080*/  VIADD R3, R26, 0x2 ;  /* 0x000000021a037836 */ /* 0x000fca0000000000 */
[----:B------:R-:W-:-:S13]  /*0090*/  ISETP.GE.AND P0, PT, R3, UR4, PT ;  /* 0x0000000403007c0c */ /* 0x000fda000bf06270 */
[----:B------:R-:W0:Y:S02]  /*00a0*/  @!P0 LDC.64 R4, c[0x0][0x380] ;  /* 0x0000e000ff048b82 */ /* 0x000e240000000a00 */
[----:B0-----:R-:W-:-:S06]  /*00b0*/  @!P0 IMAD.WIDE R4, R26, 0x4, R4 ;  /* 0x000000041a048825 */ /* 0x001fcc00078e0204 */
[----:B--2---:R-:W2:Y:S01]  /*00c0*/  @!P0 LDG.E R5, desc[UR6][R4.64+0x8] ;  /* 0x0000080604058981 */ /* 0x004ea2000c1e1900 */
[----:B------:R-:W0:Y:S01]  /*00d0*/  S2UR UR5, SR_CgaCtaId ;  /* 0x00000000000579c3 */ /* 0x000e220000008800 */
[----:B------:R-:W-:Y:S01]  /*00e0*/  UMOV UR4, 0x400 ;  /* 0x0000040000047882 */ /* 0x000fe20000000000 */
[----:B------:R-:W-:Y:S01]  /*00f0*/  BSSY.RECONVERGENT B0, `(.L_x_0) ;  /* 0x00000c8000007945 */ /* 0x000fe20003800200 */
[----:B0-----:R-:W-:-:S06]  /*0100*/  ULEA UR4, UR5, UR4, 0x18 ;  /* 0x0000000405047291 */ /* 0x001fcc000f8ec0ff */
[----:B------:R-:W-:-:S05]  /*0110*/  LEA R2, R2, UR4, 0x2 ;  /* 0x0000000402027c11 */ /* 0x000fca000f8e10ff */
[----:B--2---:R0:W-:Y:S01]  /*0120*/  @!P0 STS [R2+0x8], R5 ;  /* 0x0000080502008388 */ /* 0x0041e20000000800 */
[----:B------:R-:W-:Y:S06]  /*0130*/  BAR.SYNC.DEFER_BLOCKING 0x0 ;  /* 0x0000000000007b1d */ /* 0x000fec0000010000 */
[----:B------:R-:W-:Y:S05]  /*0140*/  @P0 BRA `(.L_x_1) ;  /* 0x0000000c00080947 */ /* 0x000fea0003800000 */
[----:B------:R-:W1:Y:S01]  /*0150*/  LDS R0, [R2] ;  /* 0x0000000002007984 */ /* 0x000e620000000800 */
[----:B------:R-:W-:Y:S01]  /*0160*/  BSSY.RECONVERGENT B1, `(.L_x_2) ;  /* 0x0000006000017945 */ /* 0x000fe20003800200 */
[----:B------:R-:W-:Y:S01]  /*0170*/  MOV R27, 0x1c0 ;  /* 0x000001c0001b7802 */ /* 0x000fe20000000f00 */
[----:B-1----:R-:W1:Y:S02]  /*0180*/  F2F.F64.F32 R28, R0 ;  /* 0x00000000001c7310 */ /* 0x002e640000201800 */
[----:B-1----:R-:W-:-:S10]  /*0190*/  DADD R10, -RZ, |R28| ;  /* 0x00000000ff0a7229 */ /* 0x002fd4000000051c */
[----:B------:R-:W-:-:S07]  /*01a0*/  IMAD.MOV.U32 R20, RZ, RZ, R11 ;  /* 0x000000ffff147224 */ /* 0x000fce00078e000b */
[----:B0-----:R-:W-:Y:S05]  /*01b0*/  CALL.REL.NOINC `($_Z10FD_kernel2PfS_i$__internal_accurate_pow) ;  /* 0x0000001000687944 */ /* 0x001fea0003c00000 */
[----:B------:R-:W-:Y:S05]  /*01c0*/  BSYNC.RECONVERGENT B1 ;  /* 0x0000000000017941 */ /* 0x000fea0003800200 */
.L_x_2:
[----:B------:R-:W0:Y:S01]  /*01d0*/  LDS R4, [R2+0x4] ;  /* 0x0000040002047984 */ /* 0x000e220000000800 */
[----:B------:R-:W-:Y:S01]  /*01e0*/  DADD R10, R28, 5 ;  /* 0x401400001c0a7429 */ /* 0x000fe20000000000 */
[----:B------:R-:W-:Y:S01]  /*01f0*/  IMAD.MOV.U32 R9, RZ, RZ, R12 ;  /* 0x000000ffff097224 */ /* 0x000fe200078e000c */
[C---:B------:R-:W-:Y:S01]  /*0200*/  FSETP.NEU.AND P2, PT, R0.reuse, RZ, PT ;  /* 0x000000ff0000720b */ /* 0x040fe20003f4d000 */
[----:B------:R-:W-:Y:S01]  /*0210*/  BSSY.RECONVERGENT B1, `(.L_x_3) ;  /* 0x0000015000017945 */ /* 0x000fe20003800200 */
[----:B------:R-:W-:Y:S02]  /*0220*/  ISETP.GE.AND P0, PT, R29, RZ, PT ;  /* 0x000000ff1d00720c */ /* 0x000fe40003f06270 */
[----:B------:R-:W-:Y:S01]  /*0230*/  FSETP.NEU.AND P1, PT, R0, 1, PT ;  /* 0x3f8000000000780b */ /* 0x000fe20003f2d000 */
[----:B------:R-:W-:-:S03]  /*0240*/  DADD R16, -RZ, -R8 ;  /* 0x00000000ff107229 */ /* 0x000fc60000000908 */
[----:B------:R-:W-:-:S04]  /*0250*/  LOP3.LUT R10, R11, 0x7ff00000, RZ, 0xc0, !PT ;  /* 0x7ff000000b0a7812 */ /* 0x000fc800078ec0ff */
[----:B------:R-:W-:-:S03]  /*0260*/  ISETP.NE.AND P3, PT, R10, 0x7ff00000, PT ;  /* 0x7ff000000a00780c */ /* 0x000fc60003f65270 */
[----:B------:R-:W-:Y:S01]  /*0270*/  FSEL R8, R16, R8, !P0 ;  /* 0x0000000810087208 */ /* 0x000fe20004000000 */
[----:B------:R-:W-:Y:S01]  /*0280*/  @!P2 IMAD.MOV.U32 R8, RZ, RZ, RZ ;  /* 0x000000ffff08a224 */ /* 0x000fe200078e00ff */
[----:B------:R-:W-:Y:S01]  /*0290*/  FSEL R9, R17, R12, !P0 ;  /* 0x0000000c11097208 */ /* 0x000fe20004000000 */
[----:B------:R-:W-:Y:S01]  /*02a0*/  @!P2 IMAD.MOV.U32 R9, RZ, RZ, R29 ;  /* 0x000000ffff09a224 */ /* 0x000fe200078e001d */
[----:B0-----:R-:W0:Y:S02]  /*02b0*/  F2F.F64.F32 R6, R4 ;  /* 0x0000000400067310 */ /* 0x001e240000201800 */
[----:B0-----:R-:W-:-:S10]  /*02c0*/  DADD R14, -RZ, |R6| ;  /* 0x00000000ff0e7229 */ /* 0x001fd40000000506 */
[----:B------:R-:W-:Y:S01]  /*02d0*/  IMAD.MOV.U32 R10, RZ, RZ, R14 ;  /* 0x000000ffff0a7224 */ /* 0x000fe200078e000e */
[----:B------:R-:W-:Y:S06]  /*02e0*/  @P3 BRA `(.L_x_4) ;  /* 0x00000000001c3947 */ /* 0x000fec0003800000 */
[----:B------:R-:W-:-:S13]  /*02f0*/  FSETP.NAN.AND P2, PT, R0, R0, PT ;  /* 0x000000000000720b */ /* 0x000fda0003f48000 */
[----:B------:R-:W-:Y:S01]  /*0300*/  @P2 DADD R8, R28, 5 ;  /* 0x401400001c082429 */ /* 0x000fe20000000000 */
[----:B------:R-:W-:Y:S10]  /*0310*/  @P2 BRA `(.L_x_4) ;  /* 0x0000000000102947 */ /* 0x000ff40003800000 */
[----:B------:R-:W-:-:S14]  /*0320*/  DSETP.NEU.AND P2, PT, |R28|, +INF , PT ;  /* 0x7ff000001c00742a */ /* 0x000fdc0003f4d200 */
[----:B------:R-:W-:Y:S02]  /*0330*/  @!P2 IMAD.MOV.U32 R0, RZ, RZ, -0x100000 ;  /* 0xfff00000ff00a424 */ /* 0x000fe400078e00ff */
[----:B------:R-:W-:-:S03]  /*0340*/  @!P2 IMAD.MOV.U32 R8, RZ, RZ, RZ ;  /* 0x000000ffff08a224 */ /* 0x000fc600078e00ff */
[----:B------:R-:W-:-:S07]  /*0350*/  @!P2 SEL R9, R0, 0x7ff00000, !P0 ;  /* 0x7ff000000009a807 */ /* 0x000fce0004000000 */
.L_x_4:
[----:B------:R-:W-:Y:S05]  /*0360*/  BSYNC.RECONVERGENT B1 ;  /* 0x0000000000017941 */ /* 0x000fea0003800200 */
.L_x_3:
[----:B------:R-:W-:Y:S01]  /*0370*/  BSSY.RECONVERGENT B1, `(.L_x_5) ;  /* 0x0000006000017945 */ /* 0x000fe20003800200 */
[----:B------:R-:W-:Y:S01]  /*0380*/  FSEL R28, R8, RZ, P1 ;  /* 0x000000ff081c7208 */ /* 0x000fe20000800000 */
[----:B------:R-:W-:Y:S01]  /*0390*/  IMAD.MOV.U32 R20, RZ, RZ, R15 ;  /* 0x000000ffff147224 */ /* 0x000fe200078e000f */
[----:B------:R-:W-:Y:S02]  /*03a0*/  FSEL R29, R9, 1.875, P1 ;  /* 0x3ff00000091d7808 */ /* 0x000fe40000800000 */
[----:B------:R-:W-:-:S07]  /*03b0*/  MOV R27, 0x3d0 ;  /* 0x000003d0001b7802 */ /* 0x000fce0000000f00 */
[----:B------:R-:W-:Y:S05]  /*03c0*/  CALL.REL.NOINC `($_Z10FD_kernel2PfS_i$__internal_accurate_pow) ;  /* 0x0000000c00e47944 */ /* 0x000fea0003c00000 */
[----:B------:R-:W-:Y:S05]  /*03d0*/  BSYNC.RECONVERGENT B1 ;  /* 0x0000000000017941 */ /* 0x000fea0003800200 */
.L_x_5:
[----:B------:R-:W0:Y:S01]  /*03e0*/  LDS R0, [R2+0x8] ;  /* 0x0000080002007984 */ /* 0x000e220000000800 */
[----:B------:R-:W-:Y:S01]  /*03f0*/  DADD R10, R6, 5 ;  /* 0x40140000060a7429 */ /* 0x000fe20000000000 */
[----:B------:R-:W-:Y:S01]  /*0400*/  IMAD.MOV.U32 R9, RZ, RZ, R12 ;  /* 0x000000ffff097224 */ /* 0x000fe200078e000c */
[----:B------:R-:W-:Y:S01]  /*0410*/  FSETP.NEU.AND P1, PT, R4, RZ, PT ;  /* 0x000000ff0400720b */ /* 0x000fe20003f2d000 */
[----:B------:R-:W-:Y:S01]  /*0420*/  BSSY.RECONVERGENT B1, `(.L_x_6) ;  /* 0x0000012000017945 */ /* 0x000fe20003800200 */
[----:B------:R-:W-:-:S03]  /*0430*/  ISETP.GE.AND P0, PT, R7, RZ, PT ;  /* 0x000000ff0700720c */ /* 0x000fc60003f06270 */
[----:B------:R-:W-:-:S03]  /*0440*/  DADD R14, -RZ, -R8 ;  /* 0x00000000ff0e7229 */ /* 0x000fc60000000908 */
[----:B------:R-:W-:-:S04]  /*0450*/  LOP3.LUT R10, R11, 0x7ff00000, RZ, 0xc0, !PT ;  /* 0x7ff000000b0a7812 */ /* 0x000fc800078ec0ff */
[----:B------:R-:W-:-:S03]  /*0460*/  ISETP.NE.AND P2, PT, R10, 0x7ff00000, PT ;  /* 0x7ff000000a00780c */ /* 0x000fc60003f45270 */
[----:B------:R-:W-:Y:S01]  /*0470*/  FSEL R8, R14, R8, !P0 ;  /* 0x000000080e087208 */ /* 0x000fe20004000000 */
[----:B------:R-:W-:Y:S01]  /*0480*/  @!P1 IMAD.MOV.U32 R8, RZ, RZ, RZ ;  /* 0x000000ffff089224 */ /* 0x000fe200078e00ff */
[----:B------:R-:W-:Y:S01]  /*0490*/  FSEL R9, R15, R12, !P0 ;  /* 0x0000000c0f097208 */ /* 0x000fe20004000000 */
[----:B------:R-:W-:Y:S01]  /*04a0*/  @!P1 IMAD.MOV.U32 R9, RZ, RZ, R7 ;  /* 0x000000ffff099224 */ /* 0x000fe200078e0007 */
[----:B0-----:R0:W1:Y:S06]  /*04b0*/  F2F.F64.F32 R30, R0 ;  /* 0x00000000001e7310 */ /* 0x00106c0000201800 */
[----:B------:R-:W-:Y:S05]  /*04c0*/  @P2 BRA `(.L_x_7) ;  /* 0x00000000001c2947 */ /* 0x000fea0003800000 */
[----:B------:R-:W-:-:S13]  /*04d0*/  FSETP.NAN.AND P1, PT, R4, R4, PT ;  /* 0x000000040400720b */ /* 0x000fda0003f28000 */
[----:B------:R-:W-:Y:S01]  /*04e0*/  @P1 DADD R8, R6, 5 ;  /* 0x4014000006081429 */ /* 0x000fe20000000000 */
[----:B------:R-:W-:Y:S10]  /*04f0*/  @P1 BRA `(.L_x_7) ;  /* 0x0000000000101947 */ /* 0x000ff40003800000 */
[----:B------:R-:W-:-:S14]  /*0500*/  DSETP.NEU.AND P1, PT, |R6|, +INF , PT ;  /* 0x7ff000000600742a */ /* 0x000fdc0003f2d200 */
[----:B------:R-:W-:Y:S02]  /*0510*/  @!P1 IMAD.MOV.U32 R5, RZ, RZ, -0x100000 ;  /* 0xfff00000ff059424 */ /* 0x000fe400078e00ff */
[----:B------:R-:W-:-:S03]  /*0520*/  @!P1 IMAD.MOV.U32 R8, RZ, RZ, RZ ;  /* 0x000000ffff089224 */ /* 0x000fc600078e00ff */
[----:B------:R-:W-:-:S07]  /*0530*/  @!P1 SEL R9, R5, 0x7ff00000, !P0 ;  /* 0x7ff0000005099807 */ /* 0x000fce0004000000 */
.L_x_7:
[----:B------:R-:W-:Y:S05]  /*0540*/  BSYNC.RECONVERGENT B1 ;  /* 0x0000000000017941 */ /* 0x000fea0003800200 */
.L_x_6:
[----:B------:R-:W-:Y:S01]  /*0550*/  DADD R8, R8, R8 ;  /* 0x0000000008087229 */ /* 0x000fe20000000008 */
[----:B------:R-:W-:Y:S01]  /*0560*/  FSETP.NEU.AND P0, PT, R4, 1, PT ;  /* 0x3f8000000400780b */ /* 0x000fe20003f0d000 */
[----:B-1----:R-:W-:Y:S01]  /*0570*/  DADD R10, -RZ, |R30| ;  /* 0x00000000ff0a7229 */ /* 0x002fe2000000051e */
[----:B------:R-:W-:Y:S01]  /*0580*/  BSSY.RECONVERGENT B1, `(.L_x_8) ;  /* 0x0000007000017945 */ /* 0x000fe20003800200 */
[----:B------:R-:W-:-:S06]  /*0590*/  MOV R27, 0x5f0 ;  /* 0x000005f0001b7802 */ /* 0x000fcc0000000f00 */
[----:B------:R-:W-:Y:S02]  /*05a0*/  FSEL R4, R8, RZ, P0 ;  /* 0x000000ff08047208 */ /* 0x000fe40000000000 */
[----:B------:R-:W-:Y:S01]  /*05b0*/  FSEL R5, R9, 2, P0 ;  /* 0x4000000009057808 */ /* 0x000fe20000000000 */
[----:B------:R-:W-:-:S05]  /*05c0*/  IMAD.MOV.U32 R20, RZ, RZ, R11 ;  /* 0x000000ffff147224 */ /* 0x000fca00078e000b */
[----:B------:R-:W-:-:S11]  /*05d0*/  DADD R4, R28, R4 ;  /* 0x000000001c047229 */ /* 0x000fd60000000004 */
[----:B0-----:R-:W-:Y:S05]  /*05e0*/  CALL.REL.NOINC `($_Z10FD_kernel2PfS_i$__internal_accurate_pow) ;  /* 0x0000000c005c7944 */ /* 0x001fea0003c00000 */
[----:B------:R-:W-:Y:S05]  /*05f0*/  BSYNC.RECONVERGENT B1 ;  /* 0x0000000000017941 */ /* 0x000fea0003800200 */
.L_x_8:
        /* <DEDUP_REMOVED lines=15> */
[----:B0-----:R-:W-:-:S04]  /*06f0*/  DADD R10, -RZ, |R6| ;  /* 0x00000000ff0a7229 */ /* 0x001fc80000000506 */
[----:B------:R-:W-:Y:S07]  /*0700*/  @P3 BRA `(.L_x_10) ;  /* 0x00000000001c3947 */ /* 0x000fee0003800000 */
[----:B------:R-:W-:-:S13]  /*0710*/  FSETP.NAN.AND P2, PT, R0, R0, PT ;  /* 0x000000000000720b */ /* 0x000fda0003f48000 */
[----:B------:R-:W-:Y:S01]  /*0720*/  @P2 DADD R8, R30, 5 ;  /* 0x401400001e082429 */ /* 0x000fe20000000000 */
[----:B------:R-:W-:Y:S10]  /*0730*/  @P2 BRA `(.L_x_10) ;  /* 0x0000000000102947 */ /* 0x000ff40003800000 */
[----:B------:R-:W-:-:S14]  /*0740*/  DSETP.NEU.AND P2, PT, |R30|, +INF , PT ;  /* 0x7ff000001e00742a */ /* 0x000fdc0003f4d200 */
[----:B------:R-:W-:Y:S02]  /*0750*/  @!P2 IMAD.MOV.U32 R0, RZ, RZ, -0x100000 ;  /* 0xfff00000ff00a424 */ /* 0x000fe400078e00ff */
[----:B------:R-:W-:-:S03]  /*0760*/  @!P2 IMAD.MOV.U32 R8, RZ, RZ, RZ ;  /* 0x000000ffff08a224 */ /* 0x000fc600078e00ff */
[----:B------:R-:W-:-:S07]  /*0770*/  @!P2 SEL R9, R0, 0x7ff00000, !P0 ;  /* 0x7ff000000009a807 */ /* 0x000fce0004000000 */
.L_x_10:
[----:B------:R-:W-:Y:S05]  /*0780*/  BSYNC.RECONVERGENT B1 ;  /* 0x0000000000017941 */ /* 0x000fea0003800200 */
.L_x_9:
[----:B------:R-:W-:Y:S01]  /*0790*/  FSEL R8, R8, RZ, P1 ;  /* 0x000000ff08087208 */ /* 0x000fe20000800000 */
[----:B------:R-:W-:Y:S01]  /*07a0*/  BSSY.RECONVERGENT B1, `(.L_x_11) ;  /* 0x0000006000017945 */ /* 0x000fe20003800200 */
[----:B------:R-:W-:Y:S01]  /*07b0*/  FSEL R9, R9, 1.875, P1 ;  /* 0x3ff0000009097808 */ /* 0x000fe20000800000 */
[----:B------:R-:W-:Y:S01]  /*07c0*/  IMAD.MOV.U32 R20, RZ, RZ, R11 ;  /* 0x000000ffff147224 */ /* 0x000fe200078e000b */
[----:B------:R-:W-:-:S04]  /*07d0*/  MOV R27, 0x800 ;  /* 0x00000800001b7802 */ /* 0x000fc80000000f00 */
[----:B------:R-:W-:-:S11]  /*07e0*/  DADD R4, R4, R8 ;  /* 0x0000000004047229 */ /* 0x000fd60000000008 */
[----:B------:R-:W-:Y:S05]  /*07f0*/  CALL.REL.NOINC `($_Z10FD_kernel2PfS_i$__internal_accurate_pow) ;  /* 0x0000000800d87944 */ /* 0x000fea0003c00000 */
[----:B------:R-:W-:Y:S05]  /*0800*/  BSYNC.RECONVERGENT B1 ;  /* 0x0000000000017941 */ /* 0x000fea0003800200 */
.L_x_11:
        /* <DEDUP_REMOVED lines=22> */
.L_x_13:
[----:B------:R-:W-:Y:S05]  /*0970*/  BSYNC.RECONVERGENT B1 ;  /* 0x0000000000017941 */ /* 0x000fea0003800200 */
.L_x_12:
[----:B------:R-:W-:Y:S01]  /*0980*/  DMUL R8, R8, 3 ;  /* 0x4008000008087828 */ /* 0x000fe20000000000 */
[----:B------:R-:W-:Y:S01]  /*0990*/  FSETP.NEU.AND P0, PT, R28, 1, PT ;  /* 0x3f8000001c00780b */ /* 0x000fe20003f0d000 */
[----:B-1----:R-:W-:Y:S01]  /*09a0*/  DADD R10, -RZ, |R30| ;  /* 0x00000000ff0a7229 */ /* 0x002fe2000000051e */
[----:B------:R-:W-:Y:S01]  /*09b0*/  BSSY.RECONVERGENT B1, `(.L_x_14) ;  /* 0x0000007000017945 */ /* 0x000fe20003800200 */
[----:B------:R-:W-:-:S06]  /*09c0*/  MOV R27, 0xa20 ;  /* 0x00000a20001b7802 */ /* 0x000fcc0000000f00 */
[----:B------:R-:W-:Y:S02]  /*09d0*/  FSEL R6, R8, RZ, P0 ;  /* 0x000000ff08067208 */ /* 0x000fe40000000000 */
[----:B------:R-:W-:Y:S01]  /*09e0*/  FSEL R7, R9, 2.125, P0 ;  /* 0x4008000009077808 */ /* 0x000fe20000000000 */
[----:B------:R-:W-:-:S05]  /*09f0*/  IMAD.MOV.U32 R20, RZ, RZ, R11 ;  /* 0x000000ffff147224 */ /* 0x000fca00078e000b */
[----:B------:R-:W-:-:S11]  /*0a00*/  DADD R4, R4, -R6 ;  /* 0x0000000004047229 */ /* 0x000fd60000000806 */
[----:B0-----:R-:W-:Y:S05]  /*0a10*/  CALL.REL.NOINC `($_Z10FD_kernel2PfS_i$__internal_accurate_pow) ;  /* 0x0000000800507944 */ /* 0x001fea0003c00000 */
[----:B------:R-:W-:Y:S05]  /*0a20*/  BSYNC.RECONVERGENT B1 ;  /* 0x0000000000017941 */ /* 0x000fea0003800200 */
.L_x_14:
[----:B------:R-:W0:Y:S01]  /*0a30*/  MUFU.RCP64H R11, 24 ;  /* 0x40380000000b7908 */ /* 0x000e220000001800 */
[----:B------:R-:W-:Y:S01]  /*0a40*/  DADD R14, R30, 5 ;  /* 0x401400001e0e7429 */ /* 0x000fe20000000000 */
[----:B------:R-:W-:Y:S01]  /*0a50*/  IMAD.MOV.U32 R6, RZ, RZ, 0x0 ;  /* 0x00000000ff067424 */ /* 0x000fe200078e00ff */
[----:B------:R-:W-:Y:S01]  /*0a60*/  FSETP.NEU.AND P1, PT, R2, RZ, PT ;  /* 0x000000ff0200720b */ /* 0x000fe20003f2d000 */
[----:B------:R-:W-:Y:S01]  /*0a70*/  IMAD.MOV.U32 R7, RZ, RZ, 0x40380000 ;  /* 0x40380000ff077424 */ /* 0x000fe200078e00ff */
[----:B------:R-:W-:Y:S01]  /*0a80*/  ISETP.GE.AND P0, PT, R31, RZ, PT ;  /* 0x000000ff1f00720c */ /* 0x000fe20003f06270 */
[----:B------:R-:W-:Y:S01]  /*0a90*/  IMAD.MOV.U32 R10, RZ, RZ, 0x1 ;  /* 0x00000001ff0a7424 */ /* 0x000fe200078e00ff */
[----:B------:R-:W-:Y:S01]  /*0aa0*/  BSSY.RECONVERGENT B1, `(.L_x_15) ;  /* 0x0000014000017945 */ /* 0x000fe20003800200 */
[----:B------:R-:W-:-:S03]  /*0ab0*/  IMAD.MOV.U32 R9, RZ, RZ, R12 ;  /* 0x000000ffff097224 */ /* 0x000fc600078e000c */
[----:B------:R-:W-:-:S03]  /*0ac0*/  LOP3.LUT R14, R15, 0x7ff00000, RZ, 0xc0, !PT ;  /* 0x7ff000000f0e7812 */ /* 0x000fc600078ec0ff */
[----:B------:R-:W-:Y:S01]  /*0ad0*/  DADD R18, -RZ, -R8 ;  /* 0x00000000ff127229 */ /* 0x000fe20000000908 */
[----:B------:R-:W-:Y:S01]  /*0ae0*/  ISETP.NE.AND P2, PT, R14, 0x7ff00000, PT ;  /* 0x7ff000000e00780c */ /* 0x000fe20003f45270 */
[----:B0-----:R-:W-:-:S08]  /*0af0*/  DFMA R16, R10, -R6, 1 ;  /* 0x3ff000000a10742b */ /* 0x001fd00000000806 */
[----:B------:R-:W-:Y:S01]  /*0b00*/  FSEL R8, R18, R8, !P0 ;  /* 0x0000000812087208 */ /* 0x000fe20004000000 */
[----:B------:R-:W-:Y:S01]  /*0b10*/  DFMA R16, R16, R16, R16 ;  /* 0x000000101010722b */ /* 0x000fe20000000010 */
[----:B------:R-:W-:Y:S01]  /*0b20*/  FSEL R9, R19, R12, !P0 ;  /* 0x0000000c13097208 */ /* 0x000fe20004000000 */
[----:B------:R-:W-:Y:S02]  /*0b30*/  @!P1 IMAD.MOV.U32 R8, RZ, RZ, RZ ;  /* 0x000000ffff089224 */ /* 0x000fe400078e00ff */
[----:B------:R-:W-:-:S04]  /*0b40*/  @!P1 IMAD.MOV.U32 R9, RZ, RZ, R31 ;  /* 0x000000ffff099224 */ /* 0x000fc800078e001f */
[----:B------:R-:W-:Y:S01]  /*0b50*/  DFMA R16, R10, R16, R10 ;  /* 0x000000100a10722b */ /* 0x000fe2000000000a */
[----:B------:R-:W-:Y:S10]  /*0b60*/  @P2 BRA `(.L_x_16) ;  /* 0x00000000001c2947 */ /* 0x000ff40003800000 */
[----:B------:R-:W-:-:S13]  /*0b70*/  FSETP.NAN.AND P1, PT, R2, R2, PT ;  /* 0x000000020200720b */ /* 0x000fda0003f28000 */
[----:B------:R-:W-:Y:S01]  /*0b80*/  @P1 DADD R8, R30, 5 ;  /* 0x401400001e081429 */ /* 0x000fe20000000000 */
[----:B------:R-:W-:Y:S10]  /*0b90*/  @P1 BRA `(.L_x_16) ;  /* 0x0000000000101947 */ /* 0x000ff40003800000 */
[----:B------:R-:W-:-:S14]  /*0ba0*/  DSETP.NEU.AND P1, PT, |R30|, +INF , PT ;  /* 0x7ff000001e00742a */ /* 0x000fdc0003f2d200 */
[----:B------:R-:W-:Y:S02]  /*0bb0*/  @!P1 IMAD.MOV.U32 R0, RZ, RZ, -0x100000 ;  /* 0xfff00000ff009424 */ /* 0x000fe400078e00ff */
[----:B------:R-:W-:-:S03]  /*0bc0*/  @!P1 IMAD.MOV.U32 R8, RZ, RZ, RZ ;  /* 0x000000ffff089224 */ /* 0x000fc600078e00ff */
[----:B------:R-:W-:-:S07]  /*0bd0*/  @!P1 SEL R9, R0, 0x7ff00000, !P0 ;  /* 0x7ff0000000099807 */ /* 0x000fce0004000000 */
.L_x_16:
[----:B------:R-:W-:Y:S05]  /*0be0*/  BSYNC.RECONVERGENT B1 ;  /* 0x0000000000017941 */ /* 0x000fea0003800200 */
.L_x_15:
[----:B------:R-:W-:Y:S01]  /*0bf0*/  DMUL R8, R8, 5 ;  /* 0x4014000008087828 */ /* 0x000fe20000000000 */
[----:B------:R-:W-:Y:S01]  /*0c00*/  FSETP.NEU.AND P0, PT, R2, 1, PT ;  /* 0x3f8000000200780b */ /* 0x000fe20003f0d000 */
[C---:B------:R-:W-:Y:S01]  /*0c10*/  DFMA R6, R16.reuse, -R6, 1 ;  /* 0x3ff000001006742b */ /* 0x040fe20000000806 */
[----:B------:R-:W-:Y:S07]  /*0c20*/  BSSY.RECONVERGENT B1, `(.L_x_17) ;  /* 0x0000010000017945 */ /* 0x000fee0003800200 */
[----:B------:R-:W-:Y:S01]  /*0c30*/  FSEL R8, R8, RZ, P0 ;  /* 0x000000ff08087208 */ /* 0x000fe20000000000 */
[----:B------:R-:W-:Y:S01]  /*0c40*/  DFMA R6, R16, R6, R16 ;  /* 0x000000061006722b */ /* 0x000fe20000000010 */
[----:B------:R-:W-:-:S06]  /*0c50*/  FSEL R9, R9, 2.3125, P0 ;  /* 0x4014000009097808 */ /* 0x000fcc0000000000 */
[----:B------:R-:W-:-:S08]  /*0c60*/  DADD R12, R4, R8 ;  /* 0x00000000040c7229 */ /* 0x000fd00000000008 */
[----:B------:R-:W-:Y:S02]  /*0c70*/  DMUL R4, R12, R6 ;  /* 0x000000060c047228 */ /* 0x000fe40000000000 */
[----:B------:R-:W-:-:S06]  /*0c80*/  FSETP.GEU.AND P1, PT, |R13|, 6.5827683646048100446e-37, PT ;  /* 0x036000000d00780b */ /* 0x000fcc0003f2e200 */
[----:B------:R-:W-:-:S08]  /*0c90*/  DFMA R8, R4, -24, R12 ;  /* 0xc03800000408782b */ /* 0x000fd0000000000c */
[----:B------:R-:W-:-:S10]  /*0ca0*/  DFMA R4, R6, R8, R4 ;  /* 0x000000080604722b */ /* 0x000fd40000000004 */
[----:B------:R-:W-:-:S05]  /*0cb0*/  FFMA R0, RZ, 2.875, R5 ;  /* 0x40380000ff007823 */ /* 0x000fca0000000005 */
[----:B------:R-:W-:-:S13]  /*0cc0*/  FSETP.GT.AND P0, PT, |R0|, 1.469367938527859385e-39, PT ;  /* 0x001000000000780b */ /* 0x000fda0003f04200 */
[----:B------:R-:W-:Y:S05]  /*0cd0*/  @P0 BRA P1, `(.L_x_18) ;  /* 0x0000000000100947 */ /* 0x000fea0000800000 */
[----:B------:R-:W-:-:S07]  /*0ce0*/  MOV R0, 0xd00 ;  /* 0x00000d0000007802 */ /* 0x000fce0000000f00 */
[----:B------:R-:W-:Y:S05]  /*0cf0*/  CALL.REL.NOINC `($__internal_0_$__cuda_sm20_div_rn_f64_full) ;  /* 0x0000000000547944 */ /* 0x000fea0003c00000 */
[----:B------:R-:W-:Y:S02]  /*0d00*/  IMAD.MOV.U32 R4, RZ, RZ, R12 ;  /* 0x000000ffff047224 */ /* 0x000fe400078e000c */
[----:B------:R-:W-:-:S07]  /*0d10*/  IMAD.MOV.U32 R5, RZ, RZ, R13 ;  /* 0x000000ffff057224 */ /* 0x000fce00078e000d */
.L_x_18:
[----:B------:R-:W-:Y:S05]  /*0d20*/  BSYNC.RECONVERGENT B1 ;  /* 0x0000000000017941 */ /* 0x000fea0003800200 */
.L_x_17:
[----:B------:R-:W0:Y:S01]  /*0d30*/  LDC.64 R6, c[0x0][0x388] ;  /* 0x0000e200ff067b82 */ /* 0x000e220000000a00 */
[----:B------:R-:W1:Y:S01]  /*0d40*/  F2F.F32.F64 R5, R4 ;  /* 0x0000000400057310 */ /* 0x000e620000301000 */
[----:B0-----:R-:W-:-:S05]  /*0d50*/  IMAD.WIDE R6, R26, 0x4, R6 ;  /* 0x000000041a067825 */ /* 0x001fca00078e0206 */
[----:B-1----:R1:W-:Y:S02]  /*0d60*/  STG.E desc[UR6][R6.64+0x8], R5 ;  /* 0x0000080506007986 */ /* 0x0023e4000c101906 */
.L_x_1:
[----:B------:R-:W-:Y:S05]  /*0d70*/  BSYNC.RECONVERGENT B0 ;  /* 0x0000000000007941 */ /* 0x000fea0003800200 */
.L_x_0:
[----:B------:R-:W-:Y:S01]  /*0d80*/  ISETP.NE.AND P0, PT, R3, 0x1, PT ;  /* 0x000000010300780c */ /* 0x000fe20003f05270 */
[----:B01----:R-:W0:Y:S01]  /*0d90*/  LDC R5, c[0x0][0x390] ;  /* 0x0000e400ff057b82 */ /* 0x003e220000000800 */
[----:B------:R-:W-:-:S11]  /*0da0*/  VIADD R26, R26, 0x1 ;  /* 0x000000011a1a7836 */ /* 0x000fd60000000000 */
[----:B------:R-:W1:Y:S01]  /*0db0*/  @!P0 LDC.64 R2, c[0x0][0x388] ;  /* 0x0000e200ff028b82 */ /* 0x000e620000000a00 */
[----:B0-----:R-:W-:Y:S01]  /*0dc0*/  ISETP.NE.AND P1, PT, R26, R5, PT ;  /* 0x000000051a00720c */ /* 0x001fe20003f25270 */
[----:B-1----:R0:W-:Y:S04]  /*0dd0*/  @!P0 STG.E desc[UR6][R2.64], RZ ;  /* 0x000000ff02008986 */ /* 0x0021e8000c101906 */
[----:B------:R0:W-:Y:S08]  /*0de0*/  @!P0 STG.E desc[UR6][R2.64+0x4], RZ ;  /* 0x000004ff02008986 */ /* 0x0001f0000c101906 */
[----:B------:R-:W-:Y:S05]  /*0df0*/  @P1 EXIT ;  /* 0x000000000000194d */ /* 0x000fea0003800000 */
[----:B0-----:R-:W0:Y:S02]  /*0e00*/  LDC.64 R2, c[0x0][0x388] ;  /* 0x0000e200ff027b82 */ /* 0x001e240000000a00 */
[----:B0-----:R-:W-:-:S05]  /*0e10*/  IMAD.WIDE R2, R5, 0x4, R2 ;  /* 0x0000000405027825 */ /* 0x001fca00078e0202 */
[----:B------:R-:W-:Y:S04]  /*0e20*/  STG.E desc[UR6][R2.64+0x8], RZ ;  /* 0x000008ff02007986 */ /* 0x000fe8000c101906 */
[----:B------:R-:W-:Y:S01]  /*0e30*/  STG.E desc[UR6][R2.64+0xc], RZ ;  /* 0x00000cff02007986 */ /* 0x000fe2000c101906 */
[----:B------:R-:W-:Y:S05]  /*0e40*/  EXIT ;  /* 0x000000000000794d */ /* 0x000fea0003800000 */
        .weak           $__internal_0_$__cuda_sm20_div_rn_f64_full
        .type           $__internal_0_$__cuda_sm20_div_rn_f64_full,@function
        .size           $__internal_0_$__cuda_sm20_div_rn_f64_full,($_Z10FD_kernel2PfS_i$__internal_accurate_pow - $__internal_0_$__cuda_sm20_div_rn_f64_full)
$__internal_0_$__cuda_sm20_div_rn_f64_full:
[----:B------:R-:W-:Y:S01]  /*0e50*/  IMAD.MOV.U32 R7, RZ, RZ, 0x3ff80000 ;  /* 0x3ff80000ff077424 */ /* 0x000fe200078e00ff */
[----:B------:R-:W-:Y:S01]  /*0e60*/  BSSY.RECONVERGENT B2, `(.L_x_19) ;  /* 0x000004c000027945 */ /* 0x000fe20003800200 */
[----:B------:R-:W-:Y:S02]  /*0e70*/  IMAD.MOV.U32 R6, RZ, RZ, 0x0 ;  /* 0x00000000ff067424 */ /* 0x000fe400078e00ff */
[----:B------:R-:W0:Y:S01]  /*0e80*/  MUFU.RCP64H R9, R7 ;  /* 0x0000000700097308 */ /* 0x000e220000001800 */
[----:B------:R-:W-:Y:S02]  /*0e90*/  IMAD.MOV.U32 R8, RZ, RZ, 0x1 ;  /* 0x00000001ff087424 */ /* 0x000fe400078e00ff */
[----:B------:R-:W-:Y:S02]  /*0ea0*/  IMAD.MOV.U32 R5, RZ, RZ, R13 ;  /* 0x000000ffff057224 */ /* 0x000fe400078e000d */
[----:B------:R-:W-:Y:S02]  /*0eb0*/  IMAD.MOV.U32 R13, RZ, RZ, 0x1ca00000 ;  /* 0x1ca00000ff0d7424 */ /* 0x000fe400078e00ff */
[----:B------:R-:W-:Y:S01]  /*0ec0*/  IMAD.MOV.U32 R4, RZ, RZ, R12 ;  /* 0x000000ffff047224 */ /* 0x000fe200078e000c */
[C---:B------:R-:W-:Y:S01]  /*0ed0*/  FSETP.GEU.AND P1, PT, |R5|.reuse, 1.469367938527859385e-39, PT ;  /* 0x001000000500780b */ /* 0x040fe20003f2e200 */
[----:B------:R-:W-:Y:S01]  /*0ee0*/  IMAD.MOV.U32 R19, RZ, RZ, 0x40300000 ;  /* 0x40300000ff137424 */ /* 0x000fe200078e00ff */
[----:B------:R-:W-:-:S03]  /*0ef0*/  LOP3.LUT R2, R5, 0x7ff00000, RZ, 0xc0, !PT ;  /* 0x7ff0000005027812 */ /* 0x000fc600078ec0ff */
[----:B------:R-:W-:Y:S01]  /*0f00*/  VIADD R20, R19, 0xffffffff ;  /* 0xffffffff13147836 */ /* 0x000fe20000000000 */
[----:B------:R-:W-:Y:S01]  /*0f10*/  ISETP.GE.U32.AND P0, PT, R2, 0x40300000, PT ;  /* 0x403000000200780c */ /* 0x000fe20003f06070 */
[----:B------:R-:W-:Y:S01]  /*0f20*/  IMAD.MOV.U32 R18, RZ, RZ, R2 ;  /* 0x000000ffff127224 */ /* 0x000fe200078e0002 */
[----:B0-----:R-:W-:Y:S02]  /*0f30*/  DFMA R10, R8, -R6, 1 ;  /* 0x3ff00000080a742b */ /* 0x001fe40000000806 */
[----:B------:R-:W-:-:S06]  /*0f40*/  SEL R13, R13, 0x63400000, !P0 ;  /* 0x634000000d0d7807 */ /* 0x000fcc0004000000 */
[----:B------:R-:W-:-:S08]  /*0f50*/  DFMA R10, R10, R10, R10 ;  /* 0x0000000a0a0a722b */ /* 0x000fd0000000000a */
[----:B------:R-:W-:Y:S01]  /*0f60*/  DFMA R14, R8, R10, R8 ;  /* 0x0000000a080e722b */ /* 0x000fe20000000008 */
[C-C-:B------:R-:W-:Y:S01]  /*0f70*/  @!P1 LOP3.LUT R10, R13.reuse, 0x80000000, R5.reuse, 0xf8, !PT ;  /* 0x800000000d0a9812 */ /* 0x140fe200078ef805 */
[----:B------:R-:W-:Y:S01]  /*0f80*/  IMAD.MOV.U32 R8, RZ, RZ, R4 ;  /* 0x000000ffff087224 */ /* 0x000fe200078e0004 */
[----:B------:R-:W-:Y:S02]  /*0f90*/  LOP3.LUT R9, R13, 0x800fffff, R5, 0xf8, !PT ;  /* 0x800fffff0d097812 */ /* 0x000fe400078ef805 */
[----:B------:R-:W-:Y:S01]  /*0fa0*/  @!P1 LOP3.LUT R11, R10, 0x100000, RZ, 0xfc, !PT ;  /* 0x001000000a0b9812 */ /* 0x000fe200078efcff */
[----:B------:R-:W-:Y:S02]  /*0fb0*/  @!P1 IMAD.MOV.U32 R10, RZ, RZ, RZ ;  /* 0x000000ffff0a9224 */ /* 0x000fe400078e00ff */
[----:B------:R-:W-:-:S04]  /*0fc0*/  DFMA R16, R14, -R6, 1 ;  /* 0x3ff000000e10742b */ /* 0x000fc80000000806 */
[----:B------:R-:W-:-:S04]  /*0fd0*/  @!P1 DFMA R8, R8, 2, -R10 ;  /* 0x400000000808982b */ /* 0x000fc8000000080a */
[----:B------:R-:W-:-:S06]  /*0fe0*/  DFMA R10, R14, R16, R14 ;  /* 0x000000100e0a722b */ /* 0x000fcc000000000e */
[----:B------:R-:W-:Y:S02]  /*0ff0*/  @!P1 LOP3.LUT R18, R9, 0x7ff00000, RZ, 0xc0, !PT ;  /* 0x7ff0000009129812 */ /* 0x000fe400078ec0ff */
[----:B------:R-:W-:-:S03]  /*1000*/  DMUL R16, R10, R8 ;  /* 0x000000080a107228 */ /* 0x000fc60000000000 */
[----:B------:R-:W-:-:S05]  /*1010*/  VIADD R12, R18, 0xffffffff ;  /* 0xffffffff120c7836 */ /* 0x000fca0000000000 */
[----:B------:R-:W-:Y:S01]  /*1020*/  DFMA R14, R16, -R6, R8 ;  /* 0x80000006100e722b */ /* 0x000fe20000000008 */
[----:B------:R-:W-:-:S04]  /*1030*/  ISETP.GT.U32.AND P0, PT, R12, 0x7feffffe, PT ;  /* 0x7feffffe0c00780c */ /* 0x000fc80003f04070 */
[----:B------:R-:W-:-:S03]  /*1040*/  ISETP.GT.U32.OR P0, PT, R20, 0x7feffffe, P0 ;  /* 0x7feffffe1400780c */ /* 0x000fc60000704470 */
[----:B------:R-:W-:-:S10]  /*1050*/  DFMA R10, R10, R14, R16 ;  /* 0x0000000e0a0a722b */ /* 0x000fd40000000010 */
[----:B------:R-:W-:Y:S05]  /*1060*/  @P0 BRA `(.L_x_20) ;  /* 0x0000000000680947 */ /* 0x000fea0003800000 */
[----:B------:R-:W-:Y:S02]  /*1070*/  IMAD.MOV.U32 R5, RZ, RZ, 0x40300000 ;  /* 0x40300000ff057424 */ /* 0x000fe400078e00ff */
[----:B------:R-:W-:-:S03]  /*1080*/  IMAD.MOV.U32 R4, RZ, RZ, RZ ;  /* 0x000000ffff047224 */ /* 0x000fc600078e00ff */
[----:B------:R-:W-:-:S04]  /*1090*/  VIADDMNMX R2, R2, -R5, 0xb9600000, !PT ;  /* 0xb960000002027446 */ /* 0x000fc80007800905 */
[----:B------:R-:W-:-:S05]  /*10a0*/  VIMNMX R2, PT, PT, R2, 0x46a00000, PT ;  /* 0x46a0000002027848 */ /* 0x000fca0003fe0100 */
[----:B------:R-:W-:-:S04]  /*10b0*/  IMAD.IADD R14, R2, 0x1, -R13 ;  /* 0x00000001020e7824 */ /* 0x000fc800078e0a0d */
[----:B------:R-:W-:-:S06]  /*10c0*/  VIADD R5, R14, 0x7fe00000 ;  /* 0x7fe000000e057836 */ /* 0x000fcc0000000000 */
[----:B------:R-:W-:-:S10]  /*10d0*/  DMUL R12, R10, R4 ;  /* 0x000000040a0c7228 */ /* 0x000fd40000000000 */
[----:B------:R-:W-:-:S13]  /*10e0*/  FSETP.GTU.AND P0, PT, |R13|, 1.469367938527859385e-39, PT ;  /* 0x001000000d00780b */ /* 0x000fda0003f0c200 */
[----:B------:R-:W-:Y:S05]  /*10f0*/  @P0 BRA `(.L_x_21) ;  /* 0x0000000000880947 */ /* 0x000fea0003800000 */
[----:B------:R-:W-:Y:S01]  /*1100*/  DFMA R6, R10, -R6, R8 ;  /* 0x800000060a06722b */ /* 0x000fe20000000008 */
[----:B------:R-:W-:-:S09]  /*1110*/  IMAD.MOV.U32 R4, RZ, RZ, RZ ;  /* 0x000000ffff047224 */ /* 0x000fd200078e00ff */
[C---:B------:R-:W-:Y:S02]  /*1120*/  FSETP.NEU.AND P0, PT, R7.reuse, RZ, PT ;  /* 0x000000ff0700720b */ /* 0x040fe40003f0d000 */
[----:B------:R-:W-:-:S04]  /*1130*/  LOP3.LUT R2, R7, 0x40380000, RZ, 0x3c, !PT ;  /* 0x4038000007027812 */ /* 0x000fc800078e3cff */
[----:B------:R-:W-:-:S04]  /*1140*/  LOP3.LUT R9, R2, 0x80000000, RZ, 0xc0, !PT ;  /* 0x8000000002097812 */ /* 0x000fc800078ec0ff */
[----:B------:R-:W-:-:S03]  /*1150*/  LOP3.LUT R5, R9, R5, RZ, 0xfc, !PT ;  /* 0x0000000509057212 */ /* 0x000fc600078efcff */
[----:B------:R-:W-:Y:S05]  /*1160*/  @!P0 BRA `(.L_x_21) ;  /* 0x00000000006c8947 */ /* 0x000fea0003800000 */
[----:B------:R-:W-:Y:S01]  /*1170*/  IMAD.MOV R7, RZ, RZ, -R14 ;  /* 0x000000ffff077224 */ /* 0x000fe200078e0a0e */
[----:B------:R-:W-:Y:S01]  /*1180*/  DMUL.RP R4, R10, R4 ;  /* 0x000000040a047228 */ /* 0x000fe20000008000 */
[----:B------:R-:W-:-:S06]  /*1190*/  IMAD.MOV.U32 R6, RZ, RZ, RZ ;  /* 0x000000ffff067224 */ /* 0x000fcc00078e00ff */
[----:B------:R-:W-:-:S03]  /*11a0*/  DFMA R6, R12, -R6, R10 ;  /* 0x800000060c06722b */ /* 0x000fc6000000000a */
[----:B------:R-:W-:-:S03]  /*11b0*/  LOP3.LUT R9, R5, R9, RZ, 0x3c, !PT ;  /* 0x0000000905097212 */ /* 0x000fc600078e3cff */
[----:B------:R-:W-:-:S04]  /*11c0*/  IADD3 R6, PT, PT, -R14, -0x43300000, RZ ;  /* 0xbcd000000e067810 */ /* 0x000fc80007ffe1ff */
[----:B------:R-:W-:-:S04]  /*11d0*/  FSETP.NEU.AND P0, PT, |R7|, R6, PT ;  /* 0x000000060700720b */ /* 0x000fc80003f0d200 */
[----:B------:R-:W-:Y:S02]  /*11e0*/  FSEL R12, R4, R12, !P0 ;  /* 0x0000000c040c7208 */ /* 0x000fe40004000000 */
[----:B------:R-:W-:Y:S01]  /*11f0*/  FSEL R13, R9, R13, !P0 ;  /* 0x0000000d090d7208 */ /* 0x000fe20004000000 */
[----:B------:R-:W-:Y:S06]  /*1200*/  BRA `(.L_x_21) ;  /* 0x0000000000447947 */ /* 0x000fec0003800000 */
.L_x_20:
[----:B------:R-:W-:-:S14]  /*1210*/  DSETP.NAN.AND P0, PT, R4, R4, PT ;  /* 0x000000040400722a */ /* 0x000fdc0003f08000 */
[----:B------:R-:W-:Y:S05]  /*1220*/  @P0 BRA `(.L_x_22) ;  /* 0x0000000000340947 */ /* 0x000fea0003800000 */
[----:B------:R-:W-:Y:S01]  /*1230*/  ISETP.NE.AND P0, PT, R18, R19, PT ;  /* 0x000000131200720c */ /* 0x000fe20003f05270 */
[----:B------:R-:W-:Y:S02]  /*1240*/  IMAD.MOV.U32 R12, RZ, RZ, 0x0 ;  /* 0x00000000ff0c7424 */ /* 0x000fe400078e00ff */
[----:B------:R-:W-:-:S10]  /*1250*/  IMAD.MOV.U32 R13, RZ, RZ, -0x80000 ;  /* 0xfff80000ff0d7424 */ /* 0x000fd400078e00ff */
[----:B------:R-:W-:Y:S05]  /*1260*/  @!P0 BRA `(.L_x_21) ;  /* 0x00000000002c8947 */ /* 0x000fea0003800000 */
[----:B------:R-:W-:Y:S02]  /*1270*/  ISETP.NE.AND P0, PT, R18, 0x7ff00000, PT ;  /* 0x7ff000001200780c */ /* 0x000fe40003f05270 */
[----:B------:R-:W-:Y:S02]  /*1280*/  LOP3.LUT R4, R5, 0x40380000, RZ, 0x3c, !PT ;  /* 0x4038000005047812 */ /* 0x000fe400078e3cff */
[----:B------:R-:W-:Y:S02]  /*1290*/  ISETP.EQ.OR P0, PT, R19, RZ, !P0 ;  /* 0x000000ff1300720c */ /* 0x000fe40004702670 */
[----:B------:R-:W-:-:S11]  /*12a0*/  LOP3.LUT R13, R4, 0x80000000, RZ, 0xc0, !PT ;  /* 0x80000000040d7812 */ /* 0x000fd600078ec0ff */
[----:B------:R-:W-:Y:S01]  /*12b0*/  @P0 LOP3.LUT R2, R13, 0x7ff00000, RZ, 0xfc, !PT ;  /* 0x7ff000000d020812 */ /* 0x000fe200078efcff */
[----:B------:R-:W-:Y:S02]  /*12c0*/  @!P0 IMAD.MOV.U32 R12, RZ, RZ, RZ ;  /* 0x000000ffff0c8224 */ /* 0x000fe400078e00ff */
[----:B------:R-:W-:Y:S02]  /*12d0*/  @P0 IMAD.MOV.U32 R12, RZ, RZ, RZ ;  /* 0x000000ffff0c0224 */ /* 0x000fe400078e00ff */
[----:B------:R-:W-:Y:S01]  /*12e0*/  @P0 IMAD.MOV.U32 R13, RZ, RZ, R2 ;  /* 0x000000ffff0d0224 */ /* 0x000fe200078e0002 */
[----:B------:R-:W-:Y:S06]  /*12f0*/  BRA `(.L_x_21) ;  /* 0x0000000000087947 */ /* 0x000fec0003800000 */
.L_x_22:
[----:B------:R-:W-:Y:S01]  /*1300*/  LOP3.LUT R13, R5, 0x80000, RZ, 0xfc, !PT ;  /* 0x00080000050d7812 */ /* 0x000fe200078efcff */
[----:B------:R-:W-:-:S07]  /*1310*/  IMAD.MOV.U32 R12, RZ, RZ, R4 ;  /* 0x000000ffff0c7224 */ /* 0x000fce00078e0004 */
.L_x_21:
[----:B------:R-:W-:Y:S05]  /*1320*/  BSYNC.RECONVERGENT B2 ;  /* 0x0000000000027941 */ /* 0x000fea0003800200 */
.L_x_19:
[----:B------:R-:W-:Y:S02]  /*1330*/  IMAD.MOV.U32 R4, RZ, RZ, R0 ;  /* 0x000000ffff047224 */ /* 0x000fe400078e0000 */
[----:B------:R-:W-:-:S04]  /*1340*/  IMAD.MOV.U32 R5, RZ, RZ, 0x0 ;  /* 0x00000000ff057424 */ /* 0x000fc800078e00ff */
[----:B------:R-:W-:Y:S05]  /*1350*/  RET.REL.NODEC R4 `(_Z10FD_kernel2PfS_i) ;  /* 0xffffffec04287950 */ /* 0x000fea0003c3ffff */
        .type           $_Z10FD_kernel2PfS_i$__internal_accurate_pow,@function
        .size           $_Z10FD_kernel2PfS_i$__internal_accurate_pow,(.L_x_51 - $_Z10FD_kernel2PfS_i$__internal_accurate_pow)
$_Z10FD_kernel2PfS_i$__internal_accurate_pow:
[----:B------:R-:W-:Y:S01]  /*1360*/  ISETP.GT.U32.AND P0, PT, R20, 0xfffff, PT ;  /* 0x000fffff1400780c */ /* 0x000fe20003f04070 */
[----:B------:R-:W-:Y:S01]  /*1370*/  IMAD.MOV.U32 R8, RZ, RZ, R10 ;  /* 0x000000ffff087224 */ /* 0x000fe200078e000a */
[----:B------:R-:W-:Y:S01]  /*1380*/  UMOV UR4, 0x7d2cafe2 ;  /* 0x7d2cafe200047882 */ /* 0x000fe20000000000 */
[--C-:B------:R-:W-:Y:S01]  /*1390*/  IMAD.MOV.U32 R9, RZ, RZ, R20.reuse ;  /* 0x000000ffff097224 */ /* 0x100fe200078e0014 */
[----:B------:R-:W-:Y:S01]  /*13a0*/  UMOV UR5, 0x3eb0f5ff ;  /* 0x3eb0f5ff00057882 */ /* 0x000fe20000000000 */
[----:B------:R-:W-:Y:S01]  /*13b0*/  IMAD.MOV.U32 R11, RZ, RZ, R20 ;  /* 0x000000ffff0b7224 */ /* 0x000fe200078e0014 */
[----:B------:R-:W-:Y:S01]  /*13c0*/  UMOV UR8, 0x3b39803f ;  /* 0x3b39803f00087882 */ /* 0x000fe20000000000 */
[----:B------:R-:W-:Y:S01]  /*13d0*/  IMAD.MOV.U32 R14, RZ, RZ, 0x41ad3b5a ;  /* 0x41ad3b5aff0e7424 */ /* 0x000fe200078e00ff */
[----:B------:R-:W-:Y:S01]  /*13e0*/  UMOV UR9, 0x3c7abc9e ;  /* 0x3c7abc9e00097882 */ /* 0x000fe20000000000 */
[----:B------:R-:W-:-:S04]  /*13f0*/  IMAD.MOV.U32 R15, RZ, RZ, 0x3ed0f5d2 ;  /* 0x3ed0f5d2ff0f7424 */ /* 0x000fc800078e00ff */
[----:B------:R-:W-:-:S10]  /*1400*/  @!P0 DMUL R8, R8, 1.80143985094819840000e+16 ;  /* 0x4350000008088828 */ /* 0x000fd40000000000 */
[----:B------:R-:W-:Y:S02]  /*1410*/  @!P0 IMAD.MOV.U32 R11, RZ, RZ, R9 ;  /* 0x000000ffff0b8224 */ /* 0x000fe400078e0009 */
[----:B------:R-:W-:-:S03]  /*1420*/  @!P0 IMAD.MOV.U32 R10, RZ, RZ, R8 ;  /* 0x000000ffff0a8224 */ /* 0x000fc600078e0008 */
[----:B------:R-:W-:Y:S01]  /*1430*/  LOP3.LUT R11, R11, 0x800fffff, RZ, 0xc0, !PT ;  /* 0x800fffff0b0b7812 */ /* 0x000fe200078ec0ff */
[----:B------:R-:W-:Y:S02]  /*1440*/  IMAD.MOV.U32 R12, RZ, RZ, R10 ;  /* 0x000000ffff0c7224 */ /* 0x000fe400078e000a */
[----:B------:R-:W-:Y:S01]  /*1450*/  IMAD.MOV.U32 R10, RZ, RZ, RZ ;  /* 0x000000ffff0a7224 */ /* 0x000fe200078e00ff */
[----:B------:R-:W-:-:S04]  /*1460*/  LOP3.LUT R11, R11, 0x3ff00000, RZ, 0xfc, !PT ;  /* 0x3ff000000b0b7812 */ /* 0x000fc800078efcff */
[----:B------:R-:W-:Y:S01]  /*1470*/  ISETP.GE.U32.AND P1, PT, R11, 0x3ff6a09f, PT ;  /* 0x3ff6a09f0b00780c */ /* 0x000fe20003f26070 */
[----:B------:R-:W-:-:S12]  /*1480*/  IMAD.MOV.U32 R13, RZ, RZ, R11 ;  /* 0x000000ffff0d7224 */ /* 0x000fd800078e000b */
[----:B------:R-:W-:-:S04]  /*1490*/  @P1 VIADD R8, R13, 0xfff00000 ;  /* 0xfff000000d081836 */ /* 0x000fc80000000000 */
[----:B------:R-:W-:Y:S01]  /*14a0*/  @P1 IMAD.MOV.U32 R13, RZ, RZ, R8 ;  /* 0x000000ffff0d1224 */ /* 0x000fe200078e0008 */
[----:B------:R-:W-:Y:S02]  /*14b0*/  SHF.R.U32.HI R8, RZ, 0x14, R20 ;  /* 0x00000014ff087819 */ /* 0x000fe40000011614 */
[----:B------:R-:W-:-:S03]  /*14c0*/  @!P0 LEA.HI R8, R9, 0xffffffca, RZ, 0xc ;  /* 0xffffffca09088811 */ /* 0x000fc600078f60ff */
[C---:B------:R-:W-:Y:S02]  /*14d0*/  DADD R16, R12.reuse, 1 ;  /* 0x3ff000000c107429 */ /* 0x040fe40000000000 */
[----:B------:R-:W-:Y:S01]  /*14e0*/  DADD R12, R12, -1 ;  /* 0xbff000000c0c7429 */ /* 0x000fe20000000000 */
[C---:B------:R-:W-:Y:S02]  /*14f0*/  VIADD R9, R8.reuse, 0xfffffc01 ;  /* 0xfffffc0108097836 */ /* 0x040fe40000000000 */
[----:B------:R-:W-:Y:S01]  /*1500*/  @P1 VIADD R9, R8, 0xfffffc02 ;  /* 0xfffffc0208091836 */ /* 0x000fe20000000000 */
[----:B------:R-:W0:Y:S02]  /*1510*/  MUFU.RCP64H R11, R17 ;  /* 0x00000011000b7308 */ /* 0x000e240000001800 */
[----:B0-----:R-:W-:-:S08]  /*1520*/  DFMA R16, -R16, R10, 1 ;  /* 0x3ff000001010742b */ /* 0x001fd0000000010a */
[----:B------:R-:W-:-:S08]  /*1530*/  DFMA R16, R16, R16, R16 ;  /* 0x000000101010722b */ /* 0x000fd00000000010 */
[----:B------:R-:W-:-:S08]  /*1540*/  DFMA R16, R10, R16, R10 ;  /* 0x000000100a10722b */ /* 0x000fd0000000000a */
[----:B------:R-:W-:-:S08]  /*1550*/  DMUL R10, R12, R16 ;  /* 0x000000100c0a7228 */ /* 0x000fd00000000000 */
[----:B------:R-:W-:-:S08]  /*1560*/  DFMA R10, R12, R16, R10 ;  /* 0x000000100c0a722b */ /* 0x000fd0000000000a */
[----:B------:R-:W-:-:S08]  /*1570*/  DMUL R24, R10, R10 ;  /* 0x0000000a0a187228 */ /* 0x000fd00000000000 */
[----:B------:R-:W-:Y:S01]  /*1580*/  DFMA R14, R24, UR4, R14 ;  /* 0x00000004180e7c2b */ /* 0x000fe2000800000e */
[----:B------:R-:W-:Y:S01]  /*1590*/  UMOV UR4, 0x75488a3f ;  /* 0x75488a3f00047882 */ /* 0x000fe20000000000 */
[----:B------:R-:W-:-:S06]  /*15a0*/  UMOV UR5, 0x3ef3b20a ;  /* 0x3ef3b20a00057882 */ /* 0x000fcc0000000000 */
[----:B------:R-:W-:Y:S01]  /*15b0*/  DFMA R22, R24, R14, UR4 ;  /* 0x0000000418167e2b */ /* 0x000fe2000800000e */
[----:B------:R-:W-:Y:S01]  /*15c0*/  UMOV UR4, 0xe4faecd5 ;  /* 0xe4faecd500047882 */ /* 0x000fe20000000000 */
[----:B------:R-:W-:Y:S01]  /*15d0*/  UMOV UR5, 0x3f1745cd ;  /* 0x3f1745cd00057882 */ /* 0x000fe20000000000 */
[----:B------:R-:W-:-:S05]  /*15e0*/  DADD R14, R12, -R10 ;  /* 0x000000000c0e7229 */ /* 0x000fca000000080a */
[----:B------:R-:W-:Y:S01]  /*15f0*/  DFMA R22, R24, R22, UR4 ;  /* 0x0000000418167e2b */ /* 0x000fe20008000016 */
[----:B------:R-:W-:Y:S01]  /*1600*/  UMOV UR4, 0x258a578b ;  /* 0x258a578b00047882 */ /* 0x000fe20000000000 */
[----:B------:R-:W-:Y:S01]  /*1610*/  UMOV UR5, 0x3f3c71c7 ;  /* 0x3f3c71c700057882 */ /* 0x000fe20000000000 */
[----:B------:R-:W-:-:S05]  /*1620*/  DADD R14, R14, R14 ;  /* 0x000000000e0e7229 */ /* 0x000fca000000000e */
[----:B------:R-:W-:Y:S01]  /*1630*/  DFMA R22, R24, R22, UR4 ;  /* 0x0000000418167e2b */ /* 0x000fe20008000016 */
[----:B------:R-:W-:Y:S01]  /*1640*/  UMOV UR4, 0x9242b910 ;  /* 0x9242b91000047882 */ /* 0x000fe20000000000 */
[----:B------:R-:W-:Y:S01]  /*1650*/  UMOV UR5, 0x3f624924 ;  /* 0x3f62492400057882 */ /* 0x000fe20000000000 */
[----:B------:R-:W-:-:S05]  /*1660*/  DFMA R14, R12, -R10, R14 ;  /* 0x8000000a0c0e722b */ /* 0x000fca000000000e */
[----:B------:R-:W-:Y:S01]  /*1670*/  DFMA R22, R24, R22, UR4 ;  /* 0x0000000418167e2b */ /* 0x000fe20008000016 */
[----:B------:R-:W-:Y:S01]  /*1680*/  UMOV UR4, 0x99999dfb ;  /* 0x99999dfb00047882 */ /* 0x000fe20000000000 */
[----:B------:R-:W-:Y:S01]  /*1690*/  UMOV UR5, 0x3f899999 ;  /* 0x3f89999900057882 */ /* 0x000fe20000000000 */
[----:B------:R-:W-:Y:S02]  /*16a0*/  DMUL R14, R16, R14 ;  /* 0x0000000e100e7228 */ /* 0x000fe40000000000 */
[----:B------:R-:W-:-:S03]  /*16b0*/  DMUL R16, R10, R10 ;  /* 0x0000000a0a107228 */ /* 0x000fc60000000000 */
[----:B------:R-:W-:Y:S01]  /*16c0*/  DFMA R22, R24, R22, UR4 ;  /* 0x0000000418167e2b */ /* 0x000fe20008000016 */
[----:B------:R-:W-:Y:S01]  /*16d0*/  UMOV UR4, 0x55555555 ;  /* 0x5555555500047882 */ /* 0x000fe20000000000 */
[----:B------:R-:W-:-:S03]  /*16e0*/  UMOV UR5, 0x3fb55555 ;  /* 0x3fb5555500057882 */ /* 0x000fc60000000000 */
[----:B------:R-:W-:-:S03]  /*16f0*/  DFMA R20, R10, R10, -R16 ;  /* 0x0000000a0a14722b */ /* 0x000fc60000000810 */
[----:B------:R-:W-:-:S08]  /*1700*/  DFMA R12, R24, R22, UR4 ;  /* 0x00000004180c7e2b */ /* 0x000fd00008000016 */
[----:B------:R-:W-:Y:S01]  /*1710*/  DADD R18, -R12, UR4 ;  /* 0x000000040c127e29 */ /* 0x000fe20008000100 */
[----:B------:R-:W-:Y:S01]  /*1720*/  UMOV UR4, 0xb9e7b0 ;  /* 0x00b9e7b000047882 */ /* 0x000fe20000000000 */
[----:B------:R-:W-:-:S06]  /*1730*/  UMOV UR5, 0x3c46a4cb ;  /* 0x3c46a4cb00057882 */ /* 0x000fcc0000000000 */
[----:B------:R-:W-:Y:S02]  /*1740*/  DFMA R18, R24, R22, R18 ;  /* 0x000000161812722b */ /* 0x000fe40000000012 */
[----:B------:R-:W-:Y:S01]  /*1750*/  DMUL R24, R10, R16 ;  /* 0x000000100a187228 */ /* 0x000fe20000000000 */
[----:B------:R-:W-:Y:S02]  /*1760*/  VIADD R23, R15, 0x100000 ;  /* 0x001000000f177836 */ /* 0x000fe40000000000 */
[----:B------:R-:W-:-:S03]  /*1770*/  IMAD.MOV.U32 R22, RZ, RZ, R14 ;  /* 0x000000ffff167224 */ /* 0x000fc600078e000e */
[----:B------:R-:W-:Y:S01]  /*1780*/  DADD R18, R18, -UR4 ;  /* 0x8000000412127e29 */ /* 0x000fe20008000000 */
[----:B------:R-:W-:Y:S01]  /*1790*/  UMOV UR4, 0x80000000 ;  /* 0x8000000000047882 */ /* 0x000fe20000000000 */
[----:B------:R-:W-:Y:S01]  /*17a0*/  UMOV UR5, 0x43300000 ;  /* 0x4330000000057882 */ /* 0x000fe20000000000 */
[C---:B------:R-:W-:Y:S02]  /*17b0*/  DFMA R22, R10.reuse, R22, R20 ;  /* 0x000000160a16722b */ /* 0x040fe40000000014 */
[----:B------:R-:W-:-:S08]  /*17c0*/  DFMA R20, R10, R16, -R24 ;  /* 0x000000100a14722b */ /* 0x000fd00000000818 */
[----:B------:R-:W-:Y:S02]  /*17d0*/  DFMA R20, R14, R16, R20 ;  /* 0x000000100e14722b */ /* 0x000fe40000000014 */
[----:B------:R-:W-:-:S06]  /*17e0*/  DADD R16, R12, R18 ;  /* 0x000000000c107229 */ /* 0x000fcc0000000012 */
[----:B------:R-:W-:Y:S02]  /*17f0*/  DFMA R20, R10, R22, R20 ;  /* 0x000000160a14722b */ /* 0x000fe40000000014 */
[----:B------:R-:W-:Y:S02]  /*1800*/  DADD R22, R12, -R16 ;  /* 0x000000000c167229 */ /* 0x000fe40000000810 */
[----:B------:R-:W-:-:S06]  /*1810*/  DMUL R12, R16, R24 ;  /* 0x00000018100c7228 */ /* 0x000fcc0000000000 */
[----:B------:R-:W-:Y:S02]  /*1820*/  DADD R22, R18, R22 ;  /* 0x0000000012167229 */ /* 0x000fe40000000016 */
[----:B------:R-:W-:-:S08]  /*1830*/  DFMA R18, R16, R24, -R12 ;  /* 0x000000181012722b */ /* 0x000fd0000000080c */
[----:B------:R-:W-:-:S08]  /*1840*/  DFMA R18, R16, R20, R18 ;  /* 0x000000141012722b */ /* 0x000fd00000000012 */
[----:B------:R-:W-:-:S08]  /*1850*/  DFMA R22, R22, R24, R18 ;  /* 0x000000181616722b */ /* 0x000fd00000000012 */
[----:B------:R-:W-:-:S08]  /*1860*/  DADD R18, R12, R22 ;  /* 0x000000000c127229 */ /* 0x000fd00000000016 */
[--C-:B------:R-:W-:Y:S02]  /*1870*/  DADD R16, R10, R18.reuse ;  /* 0x000000000a107229 */ /* 0x100fe40000000012 */
[----:B------:R-:W-:-:S06]  /*1880*/  DADD R12, R12, -R18 ;  /* 0x000000000c0c7229 */ /* 0x000fcc0000000812 */
[----:B------:R-:W-:Y:S02]  /*1890*/  DADD R10, R10, -R16 ;  /* 0x000000000a0a7229 */ /* 0x000fe40000000810 */
[----:B------:R-:W-:-:S06]  /*18a0*/  DADD R12, R22, R12 ;  /* 0x00000000160c7229 */ /* 0x000fcc000000000c */
[----:B------:R-:W-:-:S08]  /*18b0*/  DADD R10, R18, R10 ;  /* 0x00000000120a7229 */ /* 0x000fd0000000000a */
[----:B------:R-:W-:Y:S01]  /*18c0*/  DADD R12, R12, R10 ;  /* 0x000000000c0c7229 */ /* 0x000fe2000000000a */
[----:B------:R-:W-:Y:S01]  /*18d0*/  LOP3.LUT R10, R9, 0x80000000, RZ, 0x3c, !PT ;  /* 0x80000000090a7812 */ /* 0x000fe200078e3cff */
[----:B------:R-:W-:-:S06]  /*18e0*/  IMAD.MOV.U32 R11, RZ, RZ, 0x43300000 ;  /* 0x43300000ff0b7424 */ /* 0x000fcc00078e00ff */
[----:B------:R-:W-:Y:S02]  /*18f0*/  DADD R14, R14, R12 ;  /* 0x000000000e0e7229 */ /* 0x000fe4000000000c */
[----:B------:R-:W-:Y:S01]  /*1900*/  DADD R10, R10, -UR4 ;  /* 0x800000040a0a7e29 */ /* 0x000fe20008000000 */
[----:B------:R-:W-:Y:S01]  /*1910*/  UMOV UR4, 0xfefa39ef ;  /* 0xfefa39ef00047882 */ /* 0x000fe20000000000 */
[----:B------:R-:W-:-:S04]  /*1920*/  UMOV UR5, 0x3fe62e42 ;  /* 0x3fe62e4200057882 */ /* 0x000fc80000000000 */
[----:B------:R-:W-:-:S08]  /*1930*/  DADD R12, R16, R14 ;  /* 0x00000000100c7229 */ /* 0x000fd0000000000e */
[--C-:B------:R-:W-:Y:S02]  /*1940*/  DFMA R8, R10, UR4, R12.reuse ;  /* 0x000000040a087c2b */ /* 0x100fe4000800000c */
[----:B------:R-:W-:-:S06]  /*1950*/  DADD R18, R16, -R12 ;  /* 0x0000000010127229 */ /* 0x000fcc000000080c */
[----:B------:R-:W-:Y:S02]  /*1960*/  DFMA R16, R10, -UR4, R8 ;  /* 0x800000040a107c2b */ /* 0x000fe40008000008 */
[----:B------:R-:W-:-:S06]  /*1970*/  DADD R18, R14, R18 ;  /* 0x000000000e127229 */ /* 0x000fcc0000000012 */
[----:B------:R-:W-:-:S08]  /*1980*/  DADD R16, -R12, R16 ;  /* 0x000000000c107229 */ /* 0x000fd00000000110 */
[----:B------:R-:W-:Y:S01]  /*1990*/  DADD R12, R18, -R16 ;  /* 0x00000000120c7229 */ /* 0x000fe20000000810 */
[----:B------:R-:W-:Y:S02]  /*19a0*/  IMAD.MOV.U32 R16, RZ, RZ, 0x652b82fe ;  /* 0x652b82feff107424 */ /* 0x000fe400078e00ff */
[----:B------:R-:W-:-:S05]  /*19b0*/  IMAD.MOV.U32 R17, RZ, RZ, 0x3ff71547 ;  /* 0x3ff71547ff117424 */ /* 0x000fca00078e00ff */
[----:B------:R-:W-:-:S08]  /*19c0*/  DFMA R12, R10, UR8, R12 ;  /* 0x000000080a0c7c2b */ /* 0x000fd0000800000c */
[----:B------:R-:W-:-:S08]  /*19d0*/  DADD R10, R8, R12 ;  /* 0x00000000080a7229 */ /* 0x000fd0000000000c */
[----:B------:R-:W-:Y:S02]  /*19e0*/  DADD R14, R8, -R10 ;  /* 0x00000000080e7229 */ /* 0x000fe4000000080a */
[----:B------:R-:W-:-:S06]  /*19f0*/  DMUL R8, R10, 5 ;  /* 0x401400000a087828 */ /* 0x000fcc0000000000 */
[----:B------:R-:W-:Y:S02]  /*1a00*/  DADD R12, R12, R14 ;  /* 0x000000000c0c7229 */ /* 0x000fe4000000000e */
[----:B------:R-:W-:-:S08]  /*1a10*/  DFMA R10, R10, 5, -R8 ;  /* 0x401400000a0a782b */ /* 0x000fd00000000808 */
[----:B------:R-:W-:-:S08]  /*1a20*/  DFMA R12, R12, 5, R10 ;  /* 0x401400000c0c782b */ /* 0x000fd0000000000a */
[----:B------:R-:W-:-:S08]  /*1a30*/  DADD R18, R8, R12 ;  /* 0x0000000008127229 */ /* 0x000fd0000000000c */
[----:B------:R-:W-:Y:S02]  /*1a40*/  DFMA R16, R18, R16, 6.75539944105574400000e+15 ;  /* 0x433800001210742b */ /* 0x000fe40000000010 */
[----:B------:R-:W-:Y:S01]  /*1a50*/  FSETP.GEU.AND P0, PT, |R19|, 4.1917929649353027344, PT ;  /* 0x4086232b1300780b */ /* 0x000fe20003f0e200 */
[----:B------:R-:W-:-:S05]  /*1a60*/  DADD R8, R8, -R18 ;  /* 0x0000000008087229 */ /* 0x000fca0000000812 */
[----:B------:R-:W-:-:S03]  /*1a70*/  DADD R10, R16, -6.75539944105574400000e+15 ;  /* 0xc3380000100a7429 */ /* 0x000fc60000000000 */
[----:B------:R-:W-:-:S05]  /*1a80*/  DADD R12, R12, R8 ;  /* 0x000000000c0c7229 */ /* 0x000fca0000000008 */
[----:B------:R-:W-:Y:S01]  /*1a90*/  DFMA R14, R10, -UR4, R18 ;  /* 0x800000040a0e7c2b */ /* 0x000fe20008000012 */
[----:B------:R-:W-:Y:S01]  /*1aa0*/  UMOV UR4, 0x3b39803f ;  /* 0x3b39803f00047882 */ /* 0x000fe20000000000 */
[----:B------:R-:W-:-:S06]  /*1ab0*/  UMOV UR5, 0x3c7abc9e ;  /* 0x3c7abc9e00057882 */ /* 0x000fcc0000000000 */
[----:B------:R-:W-:Y:S01]  /*1ac0*/  DFMA R14, R10, -UR4, R14 ;  /* 0x800000040a0e7c2b */ /* 0x000fe2000800000e */
[----:B------:R-:W-:Y:S01]  /*1ad0*/  UMOV UR4, 0x69ce2bdf ;  /* 0x69ce2bdf00047882 */ /* 0x000fe20000000000 */
[----:B------:R-:W-:Y:S01]  /*1ae0*/  IMAD.MOV.U32 R10, RZ, RZ, -0x35dec16 ;  /* 0xfca213eaff0a7424 */ /* 0x000fe200078e00ff */
[----:B------:R-:W-:Y:S01]  /*1af0*/  UMOV UR5, 0x3e5ade15 ;  /* 0x3e5ade1500057882 */ /* 0x000fe20000000000 */
[----:B------:R-:W-:-:S06]  /*1b00*/  IMAD.MOV.U32 R11, RZ, RZ, 0x3e928af3 ;  /* 0x3e928af3ff0b7424 */ /* 0x000fcc00078e00ff */
[----:B------:R-:W-:Y:S01]  /*1b10*/  DFMA R10, R14, UR4, R10 ;  /* 0x000000040e0a7c2b */ /* 0x000fe2000800000a */
[----:B------:R-:W-:Y:S01]  /*1b20*/  UMOV UR4, 0x62401315 ;  /* 0x6240131500047882 */ /* 0x000fe20000000000 */
[----:B------:R-:W-:-:S06]  /*1b30*/  UMOV UR5, 0x3ec71dee ;  /* 0x3ec71dee00057882 */ /* 0x000fcc0000000000 */
[----:B------:R-:W-:Y:S01]  /*1b40*/  DFMA R10, R14, R10, UR4 ;  /* 0x000000040e0a7e2b */ /* 0x000fe2000800000a */
        /* <DEDUP_REMOVED lines=20> */
[----:B------:R-:W-:-:S08]  /*1c90*/  DFMA R10, R14, R10, UR4 ;  /* 0x000000040e0a7e2b */ /* 0x000fd0000800000a */
[----:B------:R-:W-:-:S08]  /*1ca0*/  DFMA R10, R14, R10, 1 ;  /* 0x3ff000000e0a742b */ /* 0x000fd0000000000a */
[----:B------:R-:W-:-:S10]  /*1cb0*/  DFMA R10, R14, R10, 1 ;  /* 0x3ff000000e0a742b */ /* 0x000fd4000000000a */
[----:B------:R-:W-:Y:S02]  /*1cc0*/  IMAD R15, R16, 0x100000, R11 ;  /* 0x00100000100f7824 */ /* 0x000fe400078e020b */
[----:B------:R-:W-:Y:S01]  /*1cd0*/  IMAD.MOV.U32 R14, RZ, RZ, R10 ;  /* 0x000000ffff0e7224 */ /* 0x000fe200078e000a */
[----:B------:R-:W-:Y:S06]  /*1ce0*/  @!P0 BRA `(.L_x_23) ;  /* 0x0000000000308947 */ /* 0x000fec0003800000 */
[----:B------:R-:W-:Y:S01]  /*1cf0*/  FSETP.GEU.AND P1, PT, |R19|, 4.2275390625, PT ;  /* 0x408748001300780b */ /* 0x000fe20003f2e200 */
[C---:B------:R-:W-:Y:S02]  /*1d00*/  DADD R14, R18.reuse, +INF ;  /* 0x7ff00000120e7429 */ /* 0x040fe40000000000 */
[----:B------:R-:W-:-:S08]  /*1d10*/  DSETP.GEU.AND P0, PT, R18, RZ, PT ;  /* 0x000000ff1200722a */ /* 0x000fd00003f0e000 */
[----:B------:R-:W-:Y:S02]  /*1d20*/  FSEL R14, R14, RZ, P0 ;  /* 0x000000ff0e0e7208 */ /* 0x000fe40000000000 */
[----:B------:R-:W-:Y:S02]  /*1d30*/  @!P1 LEA.HI R8, R16, R16, RZ, 0x1 ;  /* 0x0000001010089211 */ /* 0x000fe400078f08ff */
[----:B------:R-:W-:Y:S02]  /*1d40*/  FSEL R15, R15, RZ, P0 ;  /* 0x000000ff0f0f7208 */ /* 0x000fe40000000000 */
[----:B------:R-:W-:-:S05]  /*1d50*/  @!P1 SHF.R.S32.HI R8, RZ, 0x1, R8 ;  /* 0x00000001ff089819 */ /* 0x000fca0000011408 */
[----:B------:R-:W-:Y:S02]  /*1d60*/  @!P1 IMAD.IADD R9, R16, 0x1, -R8 ;  /* 0x0000000110099824 */ /* 0x000fe400078e0a08 */
[----:B------:R-:W-:Y:S02]  /*1d70*/  @!P1 IMAD R11, R8, 0x100000, R11 ;  /* 0x00100000080b9824 */ /* 0x000fe400078e020b */
[----:B------:R-:W-:Y:S01]  /*1d80*/  @!P1 IMAD.MOV.U32 R8, RZ, RZ, RZ ;  /* 0x000000ffff089224 */ /* 0x000fe200078e00ff */
[----:B------:R-:W-:-:S06]  /*1d90*/  @!P1 LEA R9, R9, 0x3ff00000, 0x14 ;  /* 0x3ff0000009099811 */ /* 0x000fcc00078ea0ff */
[----:B------:R-:W-:-:S11]  /*1da0*/  @!P1 DMUL R14, R10, R8 ;  /* 0x000000080a0e9228 */ /* 0x000fd60000000000 */
.L_x_23:
[----:B------:R-:W-:Y:S01]  /*1db0*/  DFMA R12, R12, R14, R14 ;  /* 0x0000000e0c0c722b */ /* 0x000fe2000000000e */
[----:B------:R-:W-:Y:S01]  /*1dc0*/  IMAD.MOV.U32 R10, RZ, RZ, R27 ;  /* 0x000000ffff0a7224 */ /* 0x000fe200078e001b */
[----:B------:R-:W-:Y:S01]  /*1dd0*/  DSETP.NEU.AND P0, PT, |R14|, +INF , PT ;  /* 0x7ff000000e00742a */ /* 0x000fe20003f0d200 */
[----:B------:R-:W-:-:S07]  /*1de0*/  IMAD.MOV.U32 R11, RZ, RZ, 0x0 ;  /* 0x00000000ff0b7424 */ /* 0x000fce00078e00ff */
[----:B------:R-:W-:Y:S02]  /*1df0*/  FSEL R8, R14, R12, !P0 ;  /* 0x0000000c0e087208 */ /* 0x000fe40004000000 */
[----:B------:R-:W-:Y:S01]  /*1e00*/  FSEL R12, R15, R13, !P0 ;  /* 0x0000000d0f0c7208 */ /* 0x000fe20004000000 */
[----:B------:R-:W-:Y:S06]  /*1e10*/  RET.REL.NODEC R10 `(_Z10FD_kernel2PfS_i) ;  /* 0xffffffe00a787950 */ /* 0x000fec0003c3ffff */
.L_x_24:
[----:B------:R-:W-:-:S00]  /*1e20*/  BRA `(.L_x_24) ;  /* 0xfffffffc00fc7947 */ /* 0x000fc0000383ffff */
[----:B------:R-:W-:-:S00]  /*1e30*/  NOP ;  /* 0x0000000000007918 */ /* 0x000fc00000000000 */
        /* <DEDUP_REMOVED lines=12> */
.L_x_51:


//--------------------- .text._Z10FD_kernel1PfS_i --------------------------
	.section	.text._Z10FD_kernel1PfS_i,"ax",@progbits
	.align	128
        .global         _Z10FD_kernel1PfS_i
        .type           _Z10FD_kernel1PfS_i,@function
        .size           _Z10FD_kernel1PfS_i,(.L_x_53 - _Z10FD_kernel1PfS_i)
        .other          _Z10FD_kernel1PfS_i,@"STO_CUDA_ENTRY STV_DEFAULT"
_Z10FD_kernel1PfS_i:
.text._Z10FD_kernel1PfS_i:
[----:B------:R-:W-:Y:S01]  /*0000*/  LDC R1, c[0x0][0x37c] ;  /* 0x0000df00ff017b82 */ /* 0x000fe20000000800 */
[----:B------:R-:W0:Y:S01]  /*0010*/  S2R R2, SR_TID.X ;  /* 0x0000000000027919 */ /* 0x000e220000002100 */
[----:B------:R-:W0:Y:S01]  /*0020*/  LDCU UR5, c[0x0][0x360] ;  /* 0x00006c00ff0577ac */ /* 0x000e220008000800 */
[----:B------:R-:W-:Y:S01]  /*0030*/  BSSY.RECONVERGENT B0, `(.L_x_25) ;  /* 0x00000cd000007945 */ /* 0x000fe20003800200 */
[----:B------:R-:W0:Y:S01]  /*0040*/  S2R R3, SR_CTAID.X ;  /* 0x0000000000037919 */ /* 0x000e220000002500 */
[----:B------:R-:W1:Y:S01]  /*0050*/  LDCU UR4, c[0x0][0x390] ;  /* 0x00007200ff0477ac */ /* 0x000e620008000800 */
[----:B------:R-:W2:Y:S01]  /*0060*/  LDCU.64 UR6, c[0x0][0x358] ;  /* 0x00006b00ff0677ac */ /* 0x000ea20008000a00 */
[----:B-1----:R-:W-:Y:S01]  /*0070*/  UIADD3 UR4, UPT, UPT, UR4, 0x4, URZ ;  /* 0x0000000404047890 */ /* 0x002fe2000fffe0ff */
[----:B0-----:R-:W-:-:S04]  /*0080*/  IMAD R2, R3, UR5, R2 ;  /* 0x0000000503027c24 */ /* 0x001fc8000f8e0202 */
[----:B------:R-:W-:-:S05]  /*0090*/  VIADD R3, R2, 0x2 ;  /* 0x0000000202037836 */ /* 0x000fca0000000000 */
[----:B------:R-:W-:-:S13]  /*00a0*/  ISETP.GE.AND P0, PT, R3, UR4, PT ;  /* 0x0000000403007c0c */ /* 0x000fda000bf06270 */
[----:B--2---:R-:W-:Y:S05]  /*00b0*/  @P0 BRA `(.L_x_26) ;  /* 0x0000000c00100947 */ /* 0x004fea0003800000 */
[----:B------:R-:W0:Y:S02]  /*00c0*/  LDC.64 R8, c[0x0][0x380] ;  /* 0x0000e000ff087b82 */ /* 0x000e240000000a00 */
[----:B0-----:R-:W-:-:S05]  /*00d0*/  IMAD.WIDE R8, R2, 0x4, R8 ;  /* 0x0000000402087825 */ /* 0x001fca00078e0208 */
[----:B------:R-:W2:Y:S01]  /*00e0*/  LDG.E R4, desc[UR6][R8.64] ;  /* 0x0000000608047981 */ /* 0x000ea2000c1e1900 */
[----:B------:R-:W-:Y:S01]  /*00f0*/  BSSY.RECONVERGENT B1, `(.L_x_27) ;  /* 0x0000006000017945 */ /* 0x000fe20003800200 */
[----:B------:R-:W-:Y:S01]  /*0100*/  MOV R0, 0x150 ;  /* 0x0000015000007802 */ /* 0x000fe20000000f00 */
[----:B--2---:R-:W0:Y:S02]  /*0110*/  F2F.F64.F32 R6, R4 ;  /* 0x0000000400067310 */ /* 0x004e240000201800 */
[----:B0-----:R-:W-:-:S10]  /*0120*/  DADD R12, -RZ, |R6| ;  /* 0x00000000ff0c7229 */ /* 0x001fd40000000506 */
[----:B------:R-:W-:-:S07]  /*0130*/  IMAD.MOV.U32 R5, RZ, RZ, R13 ;  /* 0x000000ffff057224 */ /* 0x000fce00078e000d */
[----:B------:R-:W-:Y:S05]  /*0140*/  CALL.REL.NOINC `($_Z10FD_kernel1PfS_i$__internal_accurate_pow) ;  /* 0x0000001000687944 */ /* 0x000fea0003c00000 */
[----:B------:R-:W-:Y:S05]  /*0150*/  BSYNC.RECONVERGENT B1 ;  /* 0x0000000000017941 */ /* 0x000fea0003800200 */
.L_x_27:
[----:B------:R-:W2:Y:S01]  /*0160*/  LDG.E R26, desc[UR6][R8.64+0x4] ;  /* 0x00000406081a7981 */ /* 0x000ea2000c1e1900 */
        /* <DEDUP_REMOVED lines=13> */
[----:B--2---:R-:W0:Y:S02]  /*0240*/  F2F.F64.F32 R22, R26 ;  /* 0x0000001a00167310 */ /* 0x004e240000201800 */
        /* <DEDUP_REMOVED lines=10> */
.L_x_29:
[----:B------:R-:W-:Y:S05]  /*02f0*/  BSYNC.RECONVERGENT B1 ;  /* 0x0000000000017941 */ /* 0x000fea0003800200 */
.L_x_28:
[----:B------:R-:W-:Y:S01]  /*0300*/  BSSY.RECONVERGENT B1, `(.L_x_30) ;  /* 0x0000006000017945 */ /* 0x000fe20003800200 */
[----:B------:R-:W-:Y:S01]  /*0310*/  FSEL R24, R10, RZ, P1 ;  /* 0x000000ff0a187208 */ /* 0x000fe20000800000 */
[----:B------:R-:W-:Y:S01]  /*0320*/  IMAD.MOV.U32 R5, RZ, RZ, R15 ;  /* 0x000000ffff057224 */ /* 0x000fe200078e000f */
[----:B------:R-:W-:Y:S02]  /*0330*/  FSEL R25, R11, 1.875, P1 ;  /* 0x3ff000000b197808 */ /* 0x000fe40000800000 */
[----:B------:R-:W-:-:S07]  /*0340*/  MOV R0, 0x360 ;  /* 0x0000036000007802 */ /* 0x000fce0000000f00 */
[----:B------:R-:W-:Y:S05]  /*0350*/  CALL.REL.NOINC `($_Z10FD_kernel1PfS_i$__internal_accurate_pow) ;  /* 0x0000000c00e47944 */ /* 0x000fea0003c00000 */
[----:B------:R-:W-:Y:S05]  /*0360*/  BSYNC.RECONVERGENT B1 ;  /* 0x0000000000017941 */ /* 0x000fea0003800200 */
.L_x_30:
[----:B------:R-:W2:Y:S01]  /*0370*/  LDG.E R4, desc[UR6][R8.64+0x8] ;  /* 0x0000080608047981 */ /* 0x000ea2000c1e1900 */
        /* <DEDUP_REMOVED lines=12> */
[----:B--2---:R0:W1:Y:S06]  /*0440*/  F2F.F64.F32 R6, R4 ;  /* 0x0000000400067310 */ /* 0x00406c0000201800 */
        /* <DEDUP_REMOVED lines=8> */
.L_x_32:
[----:B------:R-:W-:Y:S05]  /*04d0*/  BSYNC.RECONVERGENT B1 ;  /* 0x0000000000017941 */ /* 0x000fea0003800200 */
.L_x_31:
        /* <DEDUP_REMOVED lines=9> */
[----:B0-----:R-:W-:Y:S05]  /*0570*/  CALL.REL.NOINC `($_Z10FD_kernel1PfS_i$__internal_accurate_pow) ;  /* 0x0000000c005c7944 */ /* 0x001fea0003c00000 */
[----:B------:R-:W-:Y:S05]  /*0580*/  BSYNC.RECONVERGENT B1 ;  /* 0x0000000000017941 */ /* 0x000fea0003800200 */
.L_x_33:
        /* <DEDUP_REMOVED lines=24> */
.L_x_35:
[----:B------:R-:W-:Y:S05]  /*0710*/  BSYNC.RECONVERGENT B1 ;  /* 0x0000000000017941 */ /* 0x000fea0003800200 */
.L_x_34:
[----:B------:R-:W-:Y:S01]  /*0720*/  FSEL R4, R10, RZ, P1 ;  /* 0x000000ff0a047208 */ /* 0x000fe20000800000 */
[----:B------:R-:W-:Y:S01]  /*0730*/  BSSY.RECONVERGENT B1, `(.L_x_36) ;  /* 0x0000006000017945 */ /* 0x000fe20003800200 */
[----:B------:R-:W-:Y:S02]  /*0740*/  FSEL R5, R11, 1.875, P1 ;  /* 0x3ff000000b057808 */ /* 0x000fe40000800000 */
[----:B------:R-:W-:-:S04]  /*0750*/  MOV R0, 0x790 ;  /* 0x0000079000007802 */ /* 0x000fc80000000f00 */
[----:B------:R-:W-:Y:S01]  /*0760*/  DADD R24, R24, R4 ;  /* 0x0000000018187229 */ /* 0x000fe20000000004 */
[----:B------:R-:W-:-:S10]  /*0770*/  IMAD.MOV.U32 R5, RZ, RZ, R13 ;  /* 0x000000ffff057224 */ /* 0x000fd400078e000d */
[----:B------:R-:W-:Y:S05]  /*0780*/  CALL.REL.NOINC `($_Z10FD_kernel1PfS_i$__internal_accurate_pow) ;  /* 0x0000000800d87944 */ /* 0x000fea0003c00000 */
[----:B------:R-:W-:Y:S05]  /*0790*/  BSYNC.RECONVERGENT B1 ;  /* 0x0000000000017941 */ /* 0x000fea0003800200 */
.L_x_36:
        /* <DEDUP_REMOVED lines=22> */
.L_x_38:
[----:B------:R-:W-:Y:S05]  /*0900*/  BSYNC.RECONVERGENT B1 ;  /* 0x0000000000017941 */ /* 0x000fea0003800200 */
.L_x_37:
[----:B------:R-:W-:Y:S01]  /*0910*/  DMUL R10, R10, 3 ;  /* 0x400800000a0a7828 */ /* 0x000fe20000000000 */
[----:B------:R-:W-:Y:S01]  /*0920*/  FSETP.NEU.AND P0, PT, R26, 1, PT ;  /* 0x3f8000001a00780b */ /* 0x000fe20003f0d000 */
[----:B-1----:R-:W-:Y:S01]  /*0930*/  DADD R12, -RZ, |R6| ;  /* 0x00000000ff0c7229 */ /* 0x002fe20000000506 */
[----:B------:R-:W-:Y:S01]  /*0940*/  BSSY.RECONVERGENT B1, `(.L_x_39) ;  /* 0x0000007000017945 */ /* 0x000fe20003800200 */
[----:B------:R-:W-:-:S06]  /*0950*/  MOV R0, 0x9b0 ;  /* 0x000009b000007802 */ /* 0x000fcc0000000f00 */
[----:B------:R-:W-:Y:S02]  /*0960*/  FSEL R4, R10, RZ, P0 ;  /* 0x000000ff0a047208 */ /* 0x000fe40000000000 */
[----:B------:R-:W-:-:S06]  /*0970*/  FSEL R5, R11, 2.125, P0 ;  /* 0x400800000b057808 */ /* 0x000fcc0000000000 */
[----:B------:R-:W-:Y:S01]  /*0980*/  DADD R24, R24, -R4 ;  /* 0x0000000018187229 */ /* 0x000fe20000000804 */
[----:B------:R-:W-:-:S10]  /*0990*/  IMAD.MOV.U32 R5, RZ, RZ, R13 ;  /* 0x000000ffff057224 */ /* 0x000fd400078e000d */
[----:B0-----:R-:W-:Y:S05]  /*09a0*/  CALL.REL.NOINC `($_Z10FD_kernel1PfS_i$__internal_accurate_pow) ;  /* 0x0000000800507944 */ /* 0x001fea0003c00000 */
[----:B------:R-:W-:Y:S05]  /*09b0*/  BSYNC.RECONVERGENT B1 ;  /* 0x0000000000017941 */ /* 0x000fea0003800200 */
.L_x_39:
        /* <DEDUP_REMOVED lines=27> */
.L_x_41:
[----:B------:R-:W-:Y:S05]  /*0b70*/  BSYNC.RECONVERGENT B1 ;  /* 0x0000000000017941 */ /* 0x000fea0003800200 */
.L_x_40:
        /* <DEDUP_REMOVED lines=16> */
[----:B------:R-:W-:Y:S05]  /*0c80*/  CALL.REL.NOINC `($__internal_1_$__cuda_sm20_div_rn_f64_full) ;  /* 0x0000000000547944 */ /* 0x000fea0003c00000 */
[----:B------:R-:W-:Y:S02]  /*0c90*/  IMAD.MOV.U32 R4, RZ, RZ, R12 ;  /* 0x000000ffff047224 */ /* 0x000fe400078e000c */
[----:B------:R-:W-:-:S07]  /*0ca0*/  IMAD.MOV.U32 R5, RZ, RZ, R13 ;  /* 0x000000ffff057224 */ /* 0x000fce00078e000d */
.L_x_43:
[----:B------:R-:W-:Y:S05]  /*0cb0*/  BSYNC.RECONVERGENT B1 ;  /* 0x0000000000017941 */ /* 0x000fea0003800200 */
.L_x_42:
[----:B------:R-:W0:Y:S01]  /*0cc0*/  LDC.64 R6, c[0x0][0x388] ;  /* 0x0000e200ff067b82 */ /* 0x000e220000000a00 */
[----:B------:R-:W1:Y:S01]  /*0cd0*/  F2F.F32.F64 R5, R4 ;  /* 0x0000000400057310 */ /* 0x000e620000301000 */
[----:B0-----:R-:W-:-:S05]  /*0ce0*/  IMAD.WIDE R6, R2, 0x4, R6 ;  /* 0x0000000402067825 */ /* 0x001fca00078e0206 */
[----:B-1----:R0:W-:Y:S02]  /*0cf0*/  STG.E desc[UR6][R6.64+0x8], R5 ;  /* 0x0000080506007986 */ /* 0x0021e4000c101906 */
.L_x_26:
[----:B------:R-:W-:Y:S05]  /*0d00*/  BSYNC.RECONVERGENT B0 ;  /* 0x0000000000007941 */ /* 0x000fea0003800200 */
.L_x_25:
[----:B------:R-:W-:Y:S01]  /*0d10*/  ISETP.NE.AND P0, PT, R3, 0x1, PT ;  /* 0x000000010300780c */ /* 0x000fe20003f05270 */
[----:B0-----:R-:W0:Y:S01]  /*0d20*/  LDC R5, c[0x0][0x390] ;  /* 0x0000e400ff057b82 */ /* 0x001e220000000800 */
[----:B------:R-:W-:-:S11]  /*0d30*/  VIADD R2, R2, 0x1 ;  /* 0x0000000102027836 */ /* 0x000fd60000000000 */
[----:B------:R-:W1:Y:S01]  /*0d40*/  @!P0 LDC.64 R6, c[0x0][0x388] ;  /* 0x0000e200ff068b82 */ /* 0x000e620000000a00 */
[----:B0-----:R-:W-:Y:S01]  /*0d50*/  ISETP.NE.AND P1, PT, R2, R5, PT ;  /* 0x000000050200720c */ /* 0x001fe20003f25270 */
[----:B-1----:R0:W-:Y:S04]  /*0d60*/  @!P0 STG.E desc[UR6][R6.64], RZ ;  /* 0x000000ff06008986 */ /* 0x0021e8000c101906 */
[----:B------:R0:W-:Y:S08]  /*0d70*/  @!P0 STG.E desc[UR6][R6.64+0x4], RZ ;  /* 0x000004ff06008986 */ /* 0x0001f0000c101906 */
[----:B------:R-:W-:Y:S05]  /*0d80*/  @P1 EXIT ;  /* 0x000000000000194d */ /* 0x000fea0003800000 */
[----:B------:R-:W1:Y:S02]  /*0d90*/  LDC.64 R2, c[0x0][0x388] ;  /* 0x0000e200ff027b82 */ /* 0x000e640000000a00 */
[----:B-1----:R-:W-:-:S05]  /*0da0*/  IMAD.WIDE R2, R5, 0x4, R2 ;  /* 0x0000000405027825 */ /* 0x002fca00078e0202 */
[----:B------:R-:W-:Y:S04]  /*0db0*/  STG.E desc[UR6][R2.64+0xc], RZ ;  /* 0x00000cff02007986 */ /* 0x000fe8000c101906 */
[----:B------:R-:W-:Y:S01]  /*0dc0*/  STG.E desc[UR6][R2.64+0x8], RZ ;  /* 0x000008ff02007986 */ /* 0x000fe2000c101906 */
[----:B------:R-:W-:Y:S05]  /*0dd0*/  EXIT ;  /* 0x000000000000794d */ /* 0x000fea0003800000 */
        .weak           $__internal_1_$__cuda_sm20_div_rn_f64_full
        .type           $__internal_1_$__cuda_sm20_div_rn_f64_full,@function
        .size           $__internal_1_$__cuda_sm20_div_rn_f64_full,($_Z10FD_kernel1PfS_i$__internal_accurate_pow - $__internal_1_$__cuda_sm20_div_rn_f64_full)
$__internal_1_$__cuda_sm20_div_rn_f64_full:
        /* <DEDUP_REMOVED lines=43> */
[----:B------:R-:W-:-:S10]  /*1090*/  DFMA R6, R10, -R6, R8 ;  /* 0x800000060a06722b */ /* 0x000fd40000000008 */
[C---:B------:R-:W-:Y:S02]  /*10a0*/  FSETP.NEU.AND P0, PT, R7.reuse, RZ, PT ;  /* 0x000000ff0700720b */ /* 0x040fe40003f0d000 */
[----:B------:R-:W-:-:S04]  /*10b0*/  LOP3.LUT R4, R7, 0x40380000, RZ, 0x3c, !PT ;  /* 0x4038000007047812 */ /* 0x000fc800078e3cff */
[----:B------:R-:W-:Y:S01]  /*10c0*/  LOP3.LUT R9, R4, 0x80000000, RZ, 0xc0, !PT ;  /* 0x8000000004097812 */ /* 0x000fe200078ec0ff */
[----:B------:R-:W-:-:S03]  /*10d0*/  IMAD.MOV.U32 R4, RZ, RZ, RZ ;  /* 0x000000ffff047224 */ /* 0x000fc600078e00ff */
        /* <DEDUP_REMOVED lines=12> */
.L_x_45:
        /* <DEDUP_REMOVED lines=15> */
.L_x_47:
[----:B------:R-:W-:Y:S01]  /*1290*/  LOP3.LUT R13, R5, 0x80000, RZ, 0xfc, !PT ;  /* 0x00080000050d7812 */ /* 0x000fe200078efcff */
[----:B------:R-:W-:-:S07]  /*12a0*/  IMAD.MOV.U32 R12, RZ, RZ, R4 ;  /* 0x000000ffff0c7224 */ /* 0x000fce00078e0004 */
.L_x_46:
[----:B------:R-:W-:Y:S05]  /*12b0*/  BSYNC.RECONVERGENT B2 ;  /* 0x0000000000027941 */ /* 0x000fea0003800200 */
.L_x_44:
[----:B------:R-:W-:Y:S02]  /*12c0*/  IMAD.MOV.U32 R4, RZ, RZ, R0 ;  /* 0x000000ffff047224 */ /* 0x000fe400078e0000 */
[----:B------:R-:W-:-:S04]  /*12d0*/  IMAD.MOV.U32 R5, RZ, RZ, 0x0 ;  /* 0x00000000ff057424 */ /* 0x000fc800078e00ff */
[----:B------:R-:W-:Y:S05]  /*12e0*/  RET.REL.NODEC R4 `(_Z10FD_kernel1PfS_i) ;  /* 0xffffffec04447950 */ /* 0x000fea0003c3ffff */
        .type           $_Z10FD_kernel1PfS_i$__internal_accurate_pow,@function
        .size           $_Z10FD_kernel1PfS_i$__internal_accurate_pow,(.L_x_53 - $_Z10FD_kernel1PfS_i$__internal_accurate_pow)
$_Z10FD_kernel1PfS_i$__internal_accurate_pow:
[----:B------:R-:W-:Y:S01]  /*12f0*/  ISETP.GT.U32.AND P0, PT, R5, 0xfffff, PT ;  /* 0x000fffff0500780c */ /* 0x000fe20003f04070 */
[--C-:B------:R-:W-:Y:S01]  /*1300*/  IMAD.MOV.U32 R13, RZ, RZ, R5.reuse ;  /* 0x000000ffff0d7224 */ /* 0x100fe200078e0005 */
[----:B------:R-:W-:Y:S01]  /*1310*/  UMOV UR4, 0x7d2cafe2 ;  /* 0x7d2cafe200047882 */ /* 0x000fe20000000000 */
[----:B------:R-:W-:Y:S01]  /*1320*/  IMAD.MOV.U32 R16, RZ, RZ, 0x41ad3b5a ;  /* 0x41ad3b5aff107424 */ /* 0x000fe200078e00ff */
[----:B------:R-:W-:Y:S01]  /*1330*/  UMOV UR5, 0x3eb0f5ff ;  /* 0x3eb0f5ff00057882 */ /* 0x000fe20000000000 */
[----:B------:R-:W-:Y:S01]  /*1340*/  IMAD.MOV.U32 R17, RZ, RZ, 0x3ed0f5d2 ;  /* 0x3ed0f5d2ff117424 */ /* 0x000fe200078e00ff */
[----:B------:R-:W-:Y:S01]  /*1350*/  SHF.R.U32.HI R5, RZ, 0x14, R5 ;  /* 0x00000014ff057819 */ /* 0x000fe20000011605 */
[----:B------:R-:W-:Y:S01]  /*1360*/  UMOV UR8, 0x3b39803f ;  /* 0x3b39803f00087882 */ /* 0x000fe20000000000 */
[----:B------:R-:W-:-:S05]  /*1370*/  UMOV UR9, 0x3c7abc9e ;  /* 0x3c7abc9e00097882 */ /* 0x000fca0000000000 */
[----:B------:R-:W-:-:S10]  /*1380*/  @!P0 DMUL R10, R12, 1.80143985094819840000e+16 ;  /* 0x435000000c0a8828 */ /* 0x000fd40000000000 */
[----:B------:R-:W-:Y:S01]  /*1390*/  @!P0 IMAD.MOV.U32 R13, RZ, RZ, R11 ;  /* 0x000000ffff0d8224 */ /* 0x000fe200078e000b */
[----:B------:R-:W-:Y:S01]  /*13a0*/  @!P0 LEA.HI R5, R11, 0xffffffca, RZ, 0xc ;  /* 0xffffffca0b058811 */ /* 0x000fe200078f60ff */
        /* <DEDUP_REMOVED lines=8> */
[----:B------:R-:W-:-:S06]  /*1430*/  @P1 IMAD.MOV.U32 R15, RZ, RZ, R10 ;  /* 0x000000ffff0f1224 */ /* 0x000fcc00078e000a */
[C---:B------:R-:W-:Y:S02]  /*1440*/  DADD R20, R14.reuse, 1 ;  /* 0x3ff000000e147429 */ /* 0x040fe40000000000 */
[----:B------:R-:W-:-:S04]  /*1450*/  DADD R14, R14, -1 ;  /* 0xbff000000e0e7429 */ /* 0x000fc80000000000 */
        /* <DEDUP_REMOVED lines=30> */
[----:B------:R-:W-:-:S03]  /*1640*/  DMUL R10, R12, R18 ;  /* 0x000000120c0a7228 */ /* 0x000fc60000000000 */
[----:B------:R-:W-:-:S08]  /*1650*/  DFMA R14, R30, R28, UR4 ;  /* 0x000000041e0e7e2b */ /* 0x000fd0000800001c */
[----:B------:R-:W-:Y:S01]  /*1660*/  DADD R20, -R14, UR4 ;  /* 0x000000040e147e29 */ /* 0x000fe20008000100 */
[----:B------:R-:W-:Y:S01]  /*1670*/  UMOV UR4, 0xb9e7b0 ;  /* 0x00b9e7b000047882 */ /* 0x000fe20000000000 */
[----:B------:R-:W-:-:S06]  /*1680*/  UMOV UR5, 0x3c46a4cb ;  /* 0x3c46a4cb00057882 */ /* 0x000fcc0000000000 */
[----:B------:R-:W-:Y:S02]  /*1690*/  DFMA R20, R30, R28, R20 ;  /* 0x0000001c1e14722b */ /* 0x000fe40000000014 */
[----:B------:R-:W-:Y:S01]  /*16a0*/  DFMA R28, R12, R12, -R18 ;  /* 0x0000000c0c1c722b */ /* 0x000fe20000000812 */
[----:B------:R-:W-:Y:S02]  /*16b0*/  VIADD R31, R17, 0x100000 ;  /* 0x00100000111f7836 */ /* 0x000fe40000000000 */
[----:B------:R-:W-:-:S06]  /*16c0*/  IMAD.MOV.U32 R30, RZ, RZ, R16 ;  /* 0x000000ffff1e7224 */ /* 0x000fcc00078e0010 */
[----:B------:R-:W-:Y:S02]  /*16d0*/  DFMA R28, R12, R30, R28 ;  /* 0x0000001e0c1c722b */ /* 0x000fe4000000001c */
[----:B------:R-:W-:Y:S01]  /*16e0*/  DADD R30, R20, -UR4 ;  /* 0x80000004141e7e29 */ /* 0x000fe20008000000 */
[----:B------:R-:W-:Y:S01]  /*16f0*/  UMOV UR4, 0x80000000 ;  /* 0x8000000000047882 */ /* 0x000fe20000000000 */
[----:B------:R-:W-:Y:S01]  /*1700*/  DFMA R20, R12, R18, -R10 ;  /* 0x000000120c14722b */ /* 0x000fe2000000080a */
[----:B------:R-:W-:-:S07]  /*1710*/  UMOV UR5, 0x43300000 ;  /* 0x4330000000057882 */ /* 0x000fce0000000000 */
        /* <DEDUP_REMOVED lines=14> */
[----:B------:R-:W-:Y:S01]  /*1800*/  DADD R12, R10, R12 ;  /* 0x000000000a0c7229 */ /* 0x000fe2000000000c */
[C---:B------:R-:W-:Y:S02]  /*1810*/  VIADD R10, R5.reuse, 0xfffffc01 ;  /* 0xfffffc01050a7836 */ /* 0x040fe40000000000 */
[----:B------:R-:W-:Y:S02]  /*1820*/  @P1 VIADD R10, R5, 0xfffffc02 ;  /* 0xfffffc02050a1836 */ /* 0x000fe40000000000 */
[----:B------:R-:W-:-:S03]  /*1830*/  IMAD.MOV.U32 R11, RZ, RZ, 0x43300000 ;  /* 0x43300000ff0b7424 */ /* 0x000fc600078e00ff */
[----:B------:R-:W-:Y:S01]  /*1840*/  DADD R14, R14, R12 ;  /* 0x000000000e0e7229 */ /* 0x000fe2000000000c */
[----:B------:R-:W-:-:S06]  /*1850*/  LOP3.LUT R10, R10, 0x80000000, RZ, 0x3c, !PT ;  /* 0x800000000a0a7812 */ /* 0x000fcc00078e3cff */
[----:B------:R-:W-:Y:S01]  /*1860*/  DADD R12, R10, -UR4 ;  /* 0x800000040a0c7e29 */ /* 0x000fe20008000000 */
[----:B------:R-:W-:Y:S01]  /*1870*/  UMOV UR4, 0xfefa39ef ;  /* 0xfefa39ef00047882 */ /* 0x000fe20000000000 */
[----:B------:R-:W-:Y:S01]  /*1880*/  DADD R16, R16, R14 ;  /* 0x0000000010107229 */ /* 0x000fe2000000000e */
[----:B------:R-:W-:-:S07]  /*1890*/  UMOV UR5, 0x3fe62e42 ;  /* 0x3fe62e4200057882 */ /* 0x000fce0000000000 */
[----:B------:R-:W-:-:S08]  /*18a0*/  DADD R14, R18, R16 ;  /* 0x00000000120e7229 */ /* 0x000fd00000000010 */
[--C-:B------:R-:W-:Y:S02]  /*18b0*/  DFMA R10, R12, UR4, R14.reuse ;  /* 0x000000040c0a7c2b */ /* 0x100fe4000800000e */
[----:B------:R-:W-:-:S06]  /*18c0*/  DADD R20, R18, -R14 ;  /* 0x0000000012147229 */ /* 0x000fcc000000080e */
[----:B------:R-:W-:Y:S02]  /*18d0*/  DFMA R18, R12, -UR4, R10 ;  /* 0x800000040c127c2b */ /* 0x000fe4000800000a */
[----:B------:R-:W-:-:S06]  /*18e0*/  DADD R20, R16, R20 ;  /* 0x0000000010147229 */ /* 0x000fcc0000000014 */
[----:B------:R-:W-:-:S08]  /*18f0*/  DADD R18, -R14, R18 ;  /* 0x000000000e127229 */ /* 0x000fd00000000112 */
[----:B------:R-:W-:-:S08]  /*1900*/  DADD R14, R20, -R18 ;  /* 0x00000000140e7229 */ /* 0x000fd00000000812 */
[----:B------:R-:W-:-:S08]  /*1910*/  DFMA R14, R12, UR8, R14 ;  /* 0x000000080c0e7c2b */ /* 0x000fd0000800000e */
[----:B------:R-:W-:-:S08]  /*1920*/  DADD R12, R10, R14 ;  /* 0x000000000a0c7229 */ /* 0x000fd0000000000e */
[----:B------:R-:W-:Y:S02]  /*1930*/  DADD R10, R10, -R12 ;  /* 0x000000000a0a7229 */ /* 0x000fe4000000080c */
[----:B------:R-:W-:-:S06]  /*1940*/  DMUL R16, R12, 5 ;  /* 0x401400000c107828 */ /* 0x000fcc0000000000 */
[----:B------:R-:W-:Y:S02]  /*1950*/  DADD R14, R14, R10 ;  /* 0x000000000e0e7229 */ /* 0x000fe4000000000a */
[----:B------:R-:W-:Y:S01]  /*1960*/  DFMA R12, R12, 5, -R16 ;  /* 0x401400000c0c782b */ /* 0x000fe20000000810 */
[----:B------:R-:W-:Y:S02]  /*1970*/  IMAD.MOV.U32 R10, RZ, RZ, 0x652b82fe ;  /* 0x652b82feff0a7424 */ /* 0x000fe400078e00ff */
[----:B------:R-:W-:-:S05]  /*1980*/  IMAD.MOV.U32 R11, RZ, RZ, 0x3ff71547 ;  /* 0x3ff71547ff0b7424 */ /* 0x000fca00078e00ff */
        /* <DEDUP_REMOVED lines=53> */
[----:B------:R-:W-:-:S03]  /*1ce0*/  @!P1 IMAD R13, R5, 0x100000, R13 ;  /* 0x00100000050d9824 */ /* 0x000fc600078e020d */
[----:B------:R-:W-:Y:S01]  /*1cf0*/  @!P1 LEA R11, R10, 0x3ff00000, 0x14 ;  /* 0x3ff000000a0b9811 */ /* 0x000fe200078ea0ff */
[----:B------:R-:W-:-:S06]  /*1d00*/  @!P1 IMAD.MOV.U32 R10, RZ, RZ, RZ ;  /* 0x000000ffff0a9224 */ /* 0x000fcc00078e00ff */
[----:B------:R-:W-:-:S11]  /*1d10*/  @!P1 DMUL R16, R12, R10 ;  /* 0x0000000a0c109228 */ /* 0x000fd60000000000 */
.L_x_48:
[----:B------:R-:W-:Y:S01]  /*1d20*/  DFMA R14, R14, R16, R16 ;  /* 0x000000100e0e722b */ /* 0x000fe20000000010 */
[----:B------:R-:W-:Y:S01]  /*1d30*/  IMAD.MOV.U32 R12, RZ, RZ, R0 ;  /* 0x000000ffff0c7224 */ /* 0x000fe200078e0000 */
[----:B------:R-:W-:Y:S01]  /*1d40*/  DSETP.NEU.AND P0, PT, |R16|, +INF , PT ;  /* 0x7ff000001000742a */ /* 0x000fe20003f0d200 */
[----:B------:R-:W-:-:S07]  /*1d50*/  IMAD.MOV.U32 R13, RZ, RZ, 0x0 ;  /* 0x00000000ff0d7424 */ /* 0x000fce00078e00ff */
[----:B------:R-:W-:Y:S02]  /*1d60*/  FSEL R10, R16, R14, !P0 ;  /* 0x0000000e100a7208 */ /* 0x000fe40004000000 */
[----:B------:R-:W-:Y:S01]  /*1d70*/  FSEL R5, R17, R15, !P0 ;  /* 0x0000000f11057208 */ /* 0x000fe20004000000 */
[----:B------:R-:W-:Y:S06]  /*1d80*/  RET.REL.NODEC R12 `(_Z10FD_kernel1PfS_i) ;  /* 0xffffffe00c9c7950 */ /* 0x000fec0003c3ffff */
.L_x_49:
        /* <DEDUP_REMOVED lines=15> */
.L_x_53:


//--------------------- .nv.shared._Z10FD_kernel2PfS_i --------------------------
	.section	.nv.shared._Z10FD_kernel2PfS_i,"aw",@nobits
	.sectionflags	@""
	.align	4
.nv.shared._Z10FD_kernel2PfS_i:
	.zero		5136


//--------------------- .nv.shared.reserved.0     --------------------------
	.section	.nv.shared.reserved.0,"aw",@nobits
	.weak		__nv_reservedSMEM_offset_0_alias
	.size		__nv_reservedSMEM_offset_0_alias, 0, 64
	.other		__nv_reservedSMEM_offset_0_alias,@"STO_CUDA_RESERVED_SHARED STV_DEFAULT"
__nv_reservedSMEM_offset_0_alias:
	.zero		0
	.zero		64


//--------------------- .nv.constant0._Z10FD_kernel2PfS_i --------------------------
	.section	.nv.constant0._Z10FD_kernel2PfS_i,"a",@progbits
	.sectionflags	@""
	.align	4
.nv.constant0._Z10FD_kernel2PfS_i:
	.zero		916


//--------------------- .nv.constant0._Z10FD_kernel1PfS_i --------------------------
	.section	.nv.constant0._Z10FD_kernel1PfS_i,"a",@progbits
	.sectionflags	@""
	.align	4
.nv.constant0._Z10FD_kernel1PfS_i:
	.zero		916


//--------------------- SYMBOLS --------------------------

	.type		.nv.reservedSmem.offset0,@object
	.size		.nv.reservedSmem.offset0,0x4
	.type		.nv.reservedSmem.cap,@object
	.size		.nv.reservedSmem.cap,0x4
